//
// Generated by NVIDIA NVVM Compiler
//
// Compiler Build ID: CL-36424714
// Cuda compilation tools, release 13.0, V13.0.88
// Based on NVVM 20.0.0
//

.version 9.0
.target sm_100
.address_size 64

	// .globl	_Z26merge_weighted_mean_kernelPKiS0_iPKfS2_S2_S2_S2_ibPfS3_S3_S3_S3_

.visible .entry _Z26merge_weighted_mean_kernelPKiS0_iPKfS2_S2_S2_S2_ibPfS3_S3_S3_S3_(
	.param .u64 .ptr .align 1 _Z26merge_weighted_mean_kernelPKiS0_iPKfS2_S2_S2_S2_ibPfS3_S3_S3_S3__param_0,
	.param .u64 .ptr .align 1 _Z26merge_weighted_mean_kernelPKiS0_iPKfS2_S2_S2_S2_ibPfS3_S3_S3_S3__param_1,
	.param .u32 _Z26merge_weighted_mean_kernelPKiS0_iPKfS2_S2_S2_S2_ibPfS3_S3_S3_S3__param_2,
	.param .u64 .ptr .align 1 _Z26merge_weighted_mean_kernelPKiS0_iPKfS2_S2_S2_S2_ibPfS3_S3_S3_S3__param_3,
	.param .u64 .ptr .align 1 _Z26merge_weighted_mean_kernelPKiS0_iPKfS2_S2_S2_S2_ibPfS3_S3_S3_S3__param_4,
	.param .u64 .ptr .align 1 _Z26merge_weighted_mean_kernelPKiS0_iPKfS2_S2_S2_S2_ibPfS3_S3_S3_S3__param_5,
	.param .u64 .ptr .align 1 _Z26merge_weighted_mean_kernelPKiS0_iPKfS2_S2_S2_S2_ibPfS3_S3_S3_S3__param_6,
	.param .u64 .ptr .align 1 _Z26merge_weighted_mean_kernelPKiS0_iPKfS2_S2_S2_S2_ibPfS3_S3_S3_S3__param_7,
	.param .u32 _Z26merge_weighted_mean_kernelPKiS0_iPKfS2_S2_S2_S2_ibPfS3_S3_S3_S3__param_8,
	.param .u8 _Z26merge_weighted_mean_kernelPKiS0_iPKfS2_S2_S2_S2_ibPfS3_S3_S3_S3__param_9,
	.param .u64 .ptr .align 1 _Z26merge_weighted_mean_kernelPKiS0_iPKfS2_S2_S2_S2_ibPfS3_S3_S3_S3__param_10,
	.param .u64 .ptr .align 1 _Z26merge_weighted_mean_kernelPKiS0_iPKfS2_S2_S2_S2_ibPfS3_S3_S3_S3__param_11,
	.param .u64 .ptr .align 1 _Z26merge_weighted_mean_kernelPKiS0_iPKfS2_S2_S2_S2_ibPfS3_S3_S3_S3__param_12,
	.param .u64 .ptr .align 1 _Z26merge_weighted_mean_kernelPKiS0_iPKfS2_S2_S2_S2_ibPfS3_S3_S3_S3__param_13,
	.param .u64 .ptr .align 1 _Z26merge_weighted_mean_kernelPKiS0_iPKfS2_S2_S2_S2_ibPfS3_S3_S3_S3__param_14
)
{
	.reg .pred 	%p<37>;
	.reg .b16 	%rs<2>;
	.reg .b32 	%r<166>;
	.reg .b32 	%f<511>;
	.reg .b64 	%rd<202>;

	ld.param.u64 	%rd14, [_Z26merge_weighted_mean_kernelPKiS0_iPKfS2_S2_S2_S2_ibPfS3_S3_S3_S3__param_0];
	ld.param.u64 	%rd10, [_Z26merge_weighted_mean_kernelPKiS0_iPKfS2_S2_S2_S2_ibPfS3_S3_S3_S3__param_1];
	ld.param.u32 	%r52, [_Z26merge_weighted_mean_kernelPKiS0_iPKfS2_S2_S2_S2_ibPfS3_S3_S3_S3__param_2];
	ld.param.u64 	%rd15, [_Z26merge_weighted_mean_kernelPKiS0_iPKfS2_S2_S2_S2_ibPfS3_S3_S3_S3__param_3];
	ld.param.u64 	%rd16, [_Z26merge_weighted_mean_kernelPKiS0_iPKfS2_S2_S2_S2_ibPfS3_S3_S3_S3__param_4];
	ld.param.u64 	%rd17, [_Z26merge_weighted_mean_kernelPKiS0_iPKfS2_S2_S2_S2_ibPfS3_S3_S3_S3__param_5];
	ld.param.u64 	%rd18, [_Z26merge_weighted_mean_kernelPKiS0_iPKfS2_S2_S2_S2_ibPfS3_S3_S3_S3__param_6];
	ld.param.u64 	%rd19, [_Z26merge_weighted_mean_kernelPKiS0_iPKfS2_S2_S2_S2_ibPfS3_S3_S3_S3__param_7];
	ld.param.u32 	%r51, [_Z26merge_weighted_mean_kernelPKiS0_iPKfS2_S2_S2_S2_ibPfS3_S3_S3_S3__param_8];
	ld.param.s8 	%rs1, [_Z26merge_weighted_mean_kernelPKiS0_iPKfS2_S2_S2_S2_ibPfS3_S3_S3_S3__param_9];
	ld.param.u64 	%rd20, [_Z26merge_weighted_mean_kernelPKiS0_iPKfS2_S2_S2_S2_ibPfS3_S3_S3_S3__param_11];
	ld.param.u64 	%rd12, [_Z26merge_weighted_mean_kernelPKiS0_iPKfS2_S2_S2_S2_ibPfS3_S3_S3_S3__param_12];
	ld.param.u64 	%rd21, [_Z26merge_weighted_mean_kernelPKiS0_iPKfS2_S2_S2_S2_ibPfS3_S3_S3_S3__param_14];
	cvta.to.global.u64 	%rd1, %rd17;
	cvta.to.global.u64 	%rd2, %rd16;
	cvta.to.global.u64 	%rd3, %rd15;
	cvta.to.global.u64 	%rd4, %rd19;
	cvta.to.global.u64 	%rd5, %rd18;
	cvta.to.global.u64 	%rd6, %rd14;
	cvta.to.global.u64 	%rd7, %rd21;
	cvta.to.global.u64 	%rd8, %rd20;
	mov.u32 	%r53, %ctaid.x;
	mov.u32 	%r54, %ntid.x;
	mov.u32 	%r55, %tid.x;
	mad.lo.s32 	%r1, %r53, %r54, %r55;
	setp.ge.s32 	%p1, %r1, %r52;
	@%p1 bra 	$L__BB0_47;
	cvta.to.global.u64 	%rd22, %rd10;
	mul.wide.s32 	%rd23, %r1, 4;
	add.s64 	%rd24, %rd22, %rd23;
	ld.global.u32 	%r2, [%rd24];
	ld.global.u32 	%r3, [%rd24+4];
	setp.eq.s32 	%p2, %r3, %r2;
	@%p2 bra 	$L__BB0_47;
	setp.le.s32 	%p3, %r3, %r2;
	mov.f32 	%f466, 0f00000000;
	mov.f32 	%f467, %f466;
	mov.f32 	%f468, %f466;
	mov.f32 	%f469, %f466;
	mov.f32 	%f470, %f466;
	mov.f32 	%f471, %f466;
	mov.f32 	%f472, %f466;
	mov.f32 	%f473, %f466;
	mov.f32 	%f474, %f466;
	mov.f32 	%f475, %f466;
	mov.f32 	%f476, %f466;
	mov.f32 	%f477, %f466;
	@%p3 bra 	$L__BB0_14;
	setp.ne.s16 	%p4, %rs1, 0;
	@%p4 bra 	$L__BB0_9;
	sub.s32 	%r68, %r3, %r2;
	add.s32 	%r4, %r2, 1;
	and.b32  	%r69, %r68, 1;
	setp.eq.b32 	%p9, %r69, 1;
	not.pred 	%p10, %p9;
	mov.f32 	%f397, 0f00000000;
	mov.u32 	%r150, %r2;
	mov.f32 	%f476, %f397;
	mov.f32 	%f475, %f397;
	mov.f32 	%f474, %f397;
	mov.f32 	%f473, %f397;
	mov.f32 	%f472, %f397;
	mov.f32 	%f471, %f397;
	mov.f32 	%f470, %f397;
	mov.f32 	%f469, %f397;
	mov.f32 	%f468, %f397;
	mov.f32 	%f467, %f397;
	mov.f32 	%f466, %f397;
	@%p10 bra 	$L__BB0_6;
	mul.wide.s32 	%rd50, %r2, 4;
	add.s64 	%rd51, %rd6, %rd50;
	ld.global.u32 	%r70, [%rd51];
	mul.lo.s32 	%r71, %r70, 3;
	mul.wide.s32 	%rd52, %r71, 4;
	add.s64 	%rd53, %rd3, %rd52;
	ld.global.f32 	%f231, [%rd53];
	add.f32 	%f468, %f231, 0f00000000;
	ld.global.f32 	%f232, [%rd53+4];
	add.f32 	%f467, %f232, 0f00000000;
	ld.global.f32 	%f233, [%rd53+8];
	add.f32 	%f466, %f233, 0f00000000;
	shl.b32 	%r72, %r70, 2;
	mul.wide.s32 	%rd54, %r72, 4;
	add.s64 	%rd55, %rd2, %rd54;
	ld.global.f32 	%f234, [%rd55];
	add.f32 	%f472, %f234, 0f00000000;
	ld.global.f32 	%f235, [%rd55+4];
	add.f32 	%f471, %f235, 0f00000000;
	ld.global.f32 	%f236, [%rd55+8];
	add.f32 	%f470, %f236, 0f00000000;
	ld.global.f32 	%f237, [%rd55+12];
	add.f32 	%f469, %f237, 0f00000000;
	add.s64 	%rd56, %rd1, %rd52;
	ld.global.f32 	%f238, [%rd56];
	add.f32 	%f475, %f238, 0f00000000;
	ld.global.f32 	%f239, [%rd56+4];
	add.f32 	%f474, %f239, 0f00000000;
	ld.global.f32 	%f240, [%rd56+8];
	add.f32 	%f473, %f240, 0f00000000;
	mul.wide.s32 	%rd57, %r70, 4;
	add.s64 	%rd58, %rd5, %rd57;
	ld.global.f32 	%f241, [%rd58];
	add.f32 	%f476, %f241, 0f00000000;
	mov.f32 	%f397, 0f3F800000;
	mov.u32 	%r150, %r4;
$L__BB0_6:
	add.s32 	%r73, %r2, 1;
	setp.eq.s32 	%p11, %r3, %r73;
	mov.f32 	%f477, 0f3F800000;
	@%p11 bra 	$L__BB0_14;
	mov.f32 	%f477, %f397;
$L__BB0_8:
	mul.wide.s32 	%rd59, %r150, 4;
	add.s64 	%rd60, %rd6, %rd59;
	ld.global.u32 	%r74, [%rd60];
	mul.lo.s32 	%r75, %r74, 3;
	mul.wide.s32 	%rd61, %r75, 4;
	add.s64 	%rd62, %rd3, %rd61;
	ld.global.f32 	%f243, [%rd62];
	add.f32 	%f244, %f468, %f243;
	ld.global.f32 	%f245, [%rd62+4];
	add.f32 	%f246, %f467, %f245;
	ld.global.f32 	%f247, [%rd62+8];
	add.f32 	%f248, %f466, %f247;
	shl.b32 	%r76, %r74, 2;
	mul.wide.s32 	%rd63, %r76, 4;
	add.s64 	%rd64, %rd2, %rd63;
	ld.global.f32 	%f249, [%rd64];
	add.f32 	%f250, %f472, %f249;
	ld.global.f32 	%f251, [%rd64+4];
	add.f32 	%f252, %f471, %f251;
	ld.global.f32 	%f253, [%rd64+8];
	add.f32 	%f254, %f470, %f253;
	ld.global.f32 	%f255, [%rd64+12];
	add.f32 	%f256, %f469, %f255;
	add.s64 	%rd65, %rd1, %rd61;
	ld.global.f32 	%f257, [%rd65];
	add.f32 	%f258, %f475, %f257;
	ld.global.f32 	%f259, [%rd65+4];
	add.f32 	%f260, %f474, %f259;
	ld.global.f32 	%f261, [%rd65+8];
	add.f32 	%f262, %f473, %f261;
	mul.wide.s32 	%rd66, %r74, 4;
	add.s64 	%rd67, %rd5, %rd66;
	ld.global.f32 	%f263, [%rd67];
	add.f32 	%f264, %f476, %f263;
	add.f32 	%f265, %f477, 0f3F800000;
	ld.global.u32 	%r77, [%rd60+4];
	add.f32 	%f477, %f265, 0f3F800000;
	mul.lo.s32 	%r78, %r77, 3;
	mul.wide.s32 	%rd68, %r78, 4;
	add.s64 	%rd69, %rd3, %rd68;
	ld.global.f32 	%f266, [%rd69];
	add.f32 	%f468, %f244, %f266;
	ld.global.f32 	%f267, [%rd69+4];
	add.f32 	%f467, %f246, %f267;
	ld.global.f32 	%f268, [%rd69+8];
	add.f32 	%f466, %f248, %f268;
	shl.b32 	%r79, %r77, 2;
	mul.wide.s32 	%rd70, %r79, 4;
	add.s64 	%rd71, %rd2, %rd70;
	ld.global.f32 	%f269, [%rd71];
	add.f32 	%f472, %f250, %f269;
	ld.global.f32 	%f270, [%rd71+4];
	add.f32 	%f471, %f252, %f270;
	ld.global.f32 	%f271, [%rd71+8];
	add.f32 	%f470, %f254, %f271;
	ld.global.f32 	%f272, [%rd71+12];
	add.f32 	%f469, %f256, %f272;
	add.s64 	%rd72, %rd1, %rd68;
	ld.global.f32 	%f273, [%rd72];
	add.f32 	%f475, %f258, %f273;
	ld.global.f32 	%f274, [%rd72+4];
	add.f32 	%f474, %f260, %f274;
	ld.global.f32 	%f275, [%rd72+8];
	add.f32 	%f473, %f262, %f275;
	mul.wide.s32 	%rd73, %r77, 4;
	add.s64 	%rd74, %rd5, %rd73;
	ld.global.f32 	%f276, [%rd74];
	add.f32 	%f476, %f264, %f276;
	add.s32 	%r150, %r150, 2;
	setp.eq.s32 	%p12, %r150, %r3;
	@%p12 bra 	$L__BB0_14;
	bra.uni 	$L__BB0_8;
$L__BB0_9:
	sub.s32 	%r56, %r3, %r2;
	add.s32 	%r8, %r2, 1;
	and.b32  	%r57, %r56, 1;
	setp.eq.b32 	%p5, %r57, 1;
	not.pred 	%p6, %p5;
	mov.f32 	%f476, 0f00000000;
	mov.u32 	%r152, %r2;
	mov.f32 	%f475, %f476;
	mov.f32 	%f474, %f476;
	mov.f32 	%f473, %f476;
	mov.f32 	%f472, %f476;
	mov.f32 	%f471, %f476;
	mov.f32 	%f470, %f476;
	mov.f32 	%f469, %f476;
	mov.f32 	%f468, %f476;
	mov.f32 	%f467, %f476;
	mov.f32 	%f466, %f476;
	@%p6 bra 	$L__BB0_11;
	mul.wide.s32 	%rd25, %r2, 4;
	add.s64 	%rd26, %rd6, %rd25;
	ld.global.u32 	%r58, [%rd26];
	mul.wide.s32 	%rd27, %r58, 4;
	add.s64 	%rd28, %rd5, %rd27;
	ld.global.f32 	%f183, [%rd28];
	add.f32 	%f476, %f183, 0f00000000;
	mul.lo.s32 	%r59, %r58, 3;
	mul.wide.s32 	%rd29, %r59, 4;
	add.s64 	%rd30, %rd3, %rd29;
	ld.global.f32 	%f184, [%rd30];
	fma.rn.f32 	%f468, %f183, %f184, 0f00000000;
	ld.global.f32 	%f185, [%rd30+4];
	fma.rn.f32 	%f467, %f183, %f185, 0f00000000;
	ld.global.f32 	%f186, [%rd30+8];
	fma.rn.f32 	%f466, %f183, %f186, 0f00000000;
	shl.b32 	%r60, %r58, 2;
	mul.wide.s32 	%rd31, %r60, 4;
	add.s64 	%rd32, %rd2, %rd31;
	ld.global.f32 	%f187, [%rd32];
	fma.rn.f32 	%f472, %f183, %f187, 0f00000000;
	ld.global.f32 	%f188, [%rd32+4];
	fma.rn.f32 	%f471, %f183, %f188, 0f00000000;
	ld.global.f32 	%f189, [%rd32+8];
	fma.rn.f32 	%f470, %f183, %f189, 0f00000000;
	ld.global.f32 	%f190, [%rd32+12];
	fma.rn.f32 	%f469, %f183, %f190, 0f00000000;
	add.s64 	%rd33, %rd1, %rd29;
	ld.global.f32 	%f191, [%rd33];
	fma.rn.f32 	%f475, %f183, %f191, 0f00000000;
	ld.global.f32 	%f192, [%rd33+4];
	fma.rn.f32 	%f474, %f183, %f192, 0f00000000;
	ld.global.f32 	%f193, [%rd33+8];
	fma.rn.f32 	%f473, %f183, %f193, 0f00000000;
	mov.u32 	%r152, %r8;
$L__BB0_11:
	add.s32 	%r61, %r2, 1;
	setp.eq.s32 	%p7, %r3, %r61;
	mov.f32 	%f477, %f476;
	@%p7 bra 	$L__BB0_14;
	mov.f32 	%f477, %f476;
$L__BB0_13:
	mul.wide.s32 	%rd34, %r152, 4;
	add.s64 	%rd35, %rd6, %rd34;
	ld.global.u32 	%r62, [%rd35];
	mul.wide.s32 	%rd36, %r62, 4;
	add.s64 	%rd37, %rd5, %rd36;
	ld.global.f32 	%f194, [%rd37];
	add.f32 	%f195, %f477, %f194;
	mul.lo.s32 	%r63, %r62, 3;
	mul.wide.s32 	%rd38, %r63, 4;
	add.s64 	%rd39, %rd3, %rd38;
	ld.global.f32 	%f196, [%rd39];
	fma.rn.f32 	%f197, %f194, %f196, %f468;
	ld.global.f32 	%f198, [%rd39+4];
	fma.rn.f32 	%f199, %f194, %f198, %f467;
	ld.global.f32 	%f200, [%rd39+8];
	fma.rn.f32 	%f201, %f194, %f200, %f466;
	shl.b32 	%r64, %r62, 2;
	mul.wide.s32 	%rd40, %r64, 4;
	add.s64 	%rd41, %rd2, %rd40;
	ld.global.f32 	%f202, [%rd41];
	fma.rn.f32 	%f203, %f194, %f202, %f472;
	ld.global.f32 	%f204, [%rd41+4];
	fma.rn.f32 	%f205, %f194, %f204, %f471;
	ld.global.f32 	%f206, [%rd41+8];
	fma.rn.f32 	%f207, %f194, %f206, %f470;
	ld.global.f32 	%f208, [%rd41+12];
	fma.rn.f32 	%f209, %f194, %f208, %f469;
	add.s64 	%rd42, %rd1, %rd38;
	ld.global.f32 	%f210, [%rd42];
	fma.rn.f32 	%f211, %f194, %f210, %f475;
	ld.global.f32 	%f212, [%rd42+4];
	fma.rn.f32 	%f213, %f194, %f212, %f474;
	ld.global.f32 	%f214, [%rd42+8];
	fma.rn.f32 	%f215, %f194, %f214, %f473;
	add.f32 	%f216, %f476, %f194;
	ld.global.u32 	%r65, [%rd35+4];
	mul.wide.s32 	%rd43, %r65, 4;
	add.s64 	%rd44, %rd5, %rd43;
	ld.global.f32 	%f217, [%rd44];
	add.f32 	%f477, %f195, %f217;
	mul.lo.s32 	%r66, %r65, 3;
	mul.wide.s32 	%rd45, %r66, 4;
	add.s64 	%rd46, %rd3, %rd45;
	ld.global.f32 	%f218, [%rd46];
	fma.rn.f32 	%f468, %f217, %f218, %f197;
	ld.global.f32 	%f219, [%rd46+4];
	fma.rn.f32 	%f467, %f217, %f219, %f199;
	ld.global.f32 	%f220, [%rd46+8];
	fma.rn.f32 	%f466, %f217, %f220, %f201;
	shl.b32 	%r67, %r65, 2;
	mul.wide.s32 	%rd47, %r67, 4;
	add.s64 	%rd48, %rd2, %rd47;
	ld.global.f32 	%f221, [%rd48];
	fma.rn.f32 	%f472, %f217, %f221, %f203;
	ld.global.f32 	%f222, [%rd48+4];
	fma.rn.f32 	%f471, %f217, %f222, %f205;
	ld.global.f32 	%f223, [%rd48+8];
	fma.rn.f32 	%f470, %f217, %f223, %f207;
	ld.global.f32 	%f224, [%rd48+12];
	fma.rn.f32 	%f469, %f217, %f224, %f209;
	add.s64 	%rd49, %rd1, %rd45;
	ld.global.f32 	%f225, [%rd49];
	fma.rn.f32 	%f475, %f217, %f225, %f211;
	ld.global.f32 	%f226, [%rd49+4];
	fma.rn.f32 	%f474, %f217, %f226, %f213;
	ld.global.f32 	%f227, [%rd49+8];
	fma.rn.f32 	%f473, %f217, %f227, %f215;
	add.f32 	%f476, %f216, %f217;
	add.s32 	%r152, %r152, 2;
	setp.ne.s32 	%p8, %r152, %r3;
	@%p8 bra 	$L__BB0_13;
$L__BB0_14:
	ld.param.u64 	%rd200, [_Z26merge_weighted_mean_kernelPKiS0_iPKfS2_S2_S2_S2_ibPfS3_S3_S3_S3__param_10];
	setp.eq.f32 	%p13, %f477, 0f00000000;
	selp.f32 	%f128, 0f3F800000, %f477, %p13;
	div.rn.f32 	%f277, %f468, %f128;
	mul.lo.s32 	%r12, %r1, 3;
	cvta.to.global.u64 	%rd75, %rd200;
	mul.wide.s32 	%rd76, %r12, 4;
	add.s64 	%rd77, %rd75, %rd76;
	st.global.f32 	[%rd77], %f277;
	div.rn.f32 	%f278, %f467, %f128;
	st.global.f32 	[%rd77+4], %f278;
	div.rn.f32 	%f279, %f466, %f128;
	st.global.f32 	[%rd77+8], %f279;
	mul.f32 	%f280, %f472, %f472;
	fma.rn.f32 	%f281, %f471, %f471, %f280;
	fma.rn.f32 	%f282, %f470, %f470, %f281;
	fma.rn.f32 	%f283, %f469, %f469, %f282;
	sqrt.rn.f32 	%f129, %f283;
	setp.leu.f32 	%p14, %f129, 0f00000000;
	@%p14 bra 	$L__BB0_16;
	div.rn.f32 	%f285, %f472, %f129;
	shl.b32 	%r153, %r1, 2;
	mul.wide.s32 	%rd80, %r153, 4;
	add.s64 	%rd81, %rd8, %rd80;
	st.global.f32 	[%rd81], %f285;
	div.rn.f32 	%f286, %f471, %f129;
	st.global.f32 	[%rd81+4], %f286;
	div.rn.f32 	%f287, %f470, %f129;
	st.global.f32 	[%rd81+8], %f287;
	div.rn.f32 	%f478, %f469, %f129;
	bra.uni 	$L__BB0_17;
$L__BB0_16:
	shl.b32 	%r153, %r1, 2;
	mul.wide.s32 	%rd78, %r153, 4;
	add.s64 	%rd79, %rd8, %rd78;
	mov.b32 	%r80, 0;
	st.global.u32 	[%rd79], %r80;
	st.global.u32 	[%rd79+4], %r80;
	st.global.u32 	[%rd79+8], %r80;
	mov.f32 	%f478, 0f3F800000;
$L__BB0_17:
	ld.param.u64 	%rd201, [_Z26merge_weighted_mean_kernelPKiS0_iPKfS2_S2_S2_S2_ibPfS3_S3_S3_S3__param_13];
	mul.wide.s32 	%rd82, %r153, 4;
	add.s64 	%rd83, %rd8, %rd82;
	st.global.f32 	[%rd83+12], %f478;
	div.rn.f32 	%f288, %f475, %f128;
	cvta.to.global.u64 	%rd84, %rd12;
	add.s64 	%rd86, %rd84, %rd76;
	st.global.f32 	[%rd86], %f288;
	div.rn.f32 	%f289, %f474, %f128;
	st.global.f32 	[%rd86+4], %f289;
	div.rn.f32 	%f290, %f473, %f128;
	st.global.f32 	[%rd86+8], %f290;
	min.f32 	%f291, %f476, 0f3F800000;
	cvta.to.global.u64 	%rd87, %rd201;
	mul.wide.s32 	%rd88, %r1, 4;
	add.s64 	%rd89, %rd87, %rd88;
	st.global.f32 	[%rd89], %f291;
	setp.lt.s32 	%p15, %r51, 1;
	@%p15 bra 	$L__BB0_47;
	setp.ne.s16 	%p16, %rs1, 0;
	mul.lo.s32 	%r16, %r51, %r1;
	@%p16 bra 	$L__BB0_33;
	sub.s32 	%r116, %r3, %r2;
	and.b32  	%r17, %r116, 7;
	add.s32 	%r18, %r17, -1;
	and.b32  	%r19, %r116, 3;
	sub.s32 	%r20, %r2, %r3;
	and.b32  	%r21, %r116, 1;
	and.b32  	%r117, %r116, -8;
	neg.s32 	%r22, %r117;
	add.s64 	%rd9, %rd6, 16;
	mov.b32 	%r154, 0;
$L__BB0_20:
	setp.gt.s32 	%p27, %r3, %r2;
	mov.f32 	%f479, 0f00000000;
	mov.f32 	%f480, %f479;
	@%p27 bra 	$L__BB0_22;
$L__BB0_21:
	setp.gt.f32 	%p35, %f480, 0f00000000;
	div.rn.f32 	%f395, %f479, %f480;
	selp.f32 	%f396, %f395, 0f00000000, %p35;
	add.s32 	%r148, %r154, %r16;
	mul.wide.s32 	%rd198, %r148, 4;
	add.s64 	%rd199, %rd7, %rd198;
	st.global.f32 	[%rd199], %f396;
	add.s32 	%r154, %r154, 1;
	setp.eq.s32 	%p36, %r154, %r51;
	@%p36 bra 	$L__BB0_47;
	bra.uni 	$L__BB0_20;
$L__BB0_22:
	setp.gt.u32 	%p28, %r20, -8;
	mov.f32 	%f480, 0f00000000;
	mov.u32 	%r157, %r2;
	mov.f32 	%f479, %f480;
	@%p28 bra 	$L__BB0_25;
	mov.f32 	%f480, 0f00000000;
	mov.u32 	%r155, %r22;
	mov.u32 	%r157, %r2;
$L__BB0_24:
	.pragma "nounroll";
	mul.wide.s32 	%rd160, %r157, 4;
	add.s64 	%rd161, %rd9, %rd160;
	ld.global.u32 	%r118, [%rd161+-16];
	mad.lo.s32 	%r119, %r118, %r51, %r154;
	mul.wide.s32 	%rd162, %r119, 4;
	add.s64 	%rd163, %rd4, %rd162;
	ld.global.f32 	%f356, [%rd163];
	add.f32 	%f357, %f479, %f356;
	ld.global.u32 	%r120, [%rd161+-12];
	mad.lo.s32 	%r121, %r120, %r51, %r154;
	mul.wide.s32 	%rd164, %r121, 4;
	add.s64 	%rd165, %rd4, %rd164;
	ld.global.f32 	%f358, [%rd165];
	add.f32 	%f359, %f357, %f358;
	ld.global.u32 	%r122, [%rd161+-8];
	mad.lo.s32 	%r123, %r122, %r51, %r154;
	mul.wide.s32 	%rd166, %r123, 4;
	add.s64 	%rd167, %rd4, %rd166;
	ld.global.f32 	%f360, [%rd167];
	add.f32 	%f361, %f359, %f360;
	ld.global.u32 	%r124, [%rd161+-4];
	mad.lo.s32 	%r125, %r124, %r51, %r154;
	mul.wide.s32 	%rd168, %r125, 4;
	add.s64 	%rd169, %rd4, %rd168;
	ld.global.f32 	%f362, [%rd169];
	add.f32 	%f363, %f361, %f362;
	ld.global.u32 	%r126, [%rd161];
	mad.lo.s32 	%r127, %r126, %r51, %r154;
	mul.wide.s32 	%rd170, %r127, 4;
	add.s64 	%rd171, %rd4, %rd170;
	ld.global.f32 	%f364, [%rd171];
	add.f32 	%f365, %f363, %f364;
	ld.global.u32 	%r128, [%rd161+4];
	mad.lo.s32 	%r129, %r128, %r51, %r154;
	mul.wide.s32 	%rd172, %r129, 4;
	add.s64 	%rd173, %rd4, %rd172;
	ld.global.f32 	%f366, [%rd173];
	add.f32 	%f367, %f365, %f366;
	ld.global.u32 	%r130, [%rd161+8];
	mad.lo.s32 	%r131, %r130, %r51, %r154;
	mul.wide.s32 	%rd174, %r131, 4;
	add.s64 	%rd175, %rd4, %rd174;
	ld.global.f32 	%f368, [%rd175];
	add.f32 	%f369, %f367, %f368;
	add.f32 	%f370, %f480, 0f3F800000;
	add.f32 	%f371, %f370, 0f3F800000;
	add.f32 	%f372, %f371, 0f3F800000;
	add.f32 	%f373, %f372, 0f3F800000;
	add.f32 	%f374, %f373, 0f3F800000;
	add.f32 	%f375, %f374, 0f3F800000;
	add.f32 	%f376, %f375, 0f3F800000;
	ld.global.u32 	%r132, [%rd161+12];
	mad.lo.s32 	%r133, %r132, %r51, %r154;
	mul.wide.s32 	%rd176, %r133, 4;
	add.s64 	%rd177, %rd4, %rd176;
	ld.global.f32 	%f377, [%rd177];
	add.f32 	%f479, %f369, %f377;
	add.f32 	%f480, %f376, 0f3F800000;
	add.s32 	%r157, %r157, 8;
	add.s32 	%r155, %r155, 8;
	setp.ne.s32 	%p29, %r155, 0;
	@%p29 bra 	$L__BB0_24;
$L__BB0_25:
	setp.eq.s32 	%p30, %r17, 0;
	@%p30 bra 	$L__BB0_21;
	setp.lt.u32 	%p31, %r18, 3;
	@%p31 bra 	$L__BB0_28;
	mul.wide.s32 	%rd178, %r157, 4;
	add.s64 	%rd179, %rd6, %rd178;
	ld.global.u32 	%r134, [%rd179];
	mad.lo.s32 	%r135, %r134, %r51, %r154;
	mul.wide.s32 	%rd180, %r135, 4;
	add.s64 	%rd181, %rd4, %rd180;
	ld.global.f32 	%f379, [%rd181];
	add.f32 	%f380, %f479, %f379;
	ld.global.u32 	%r136, [%rd179+4];
	mad.lo.s32 	%r137, %r136, %r51, %r154;
	mul.wide.s32 	%rd182, %r137, 4;
	add.s64 	%rd183, %rd4, %rd182;
	ld.global.f32 	%f381, [%rd183];
	add.f32 	%f382, %f380, %f381;
	ld.global.u32 	%r138, [%rd179+8];
	mad.lo.s32 	%r139, %r138, %r51, %r154;
	mul.wide.s32 	%rd184, %r139, 4;
	add.s64 	%rd185, %rd4, %rd184;
	ld.global.f32 	%f383, [%rd185];
	add.f32 	%f384, %f382, %f383;
	ld.global.u32 	%r140, [%rd179+12];
	mad.lo.s32 	%r141, %r140, %r51, %r154;
	mul.wide.s32 	%rd186, %r141, 4;
	add.s64 	%rd187, %rd4, %rd186;
	ld.global.f32 	%f385, [%rd187];
	add.f32 	%f479, %f384, %f385;
	add.f32 	%f386, %f480, 0f3F800000;
	add.f32 	%f387, %f386, 0f3F800000;
	add.f32 	%f388, %f387, 0f3F800000;
	add.f32 	%f480, %f388, 0f3F800000;
	add.s32 	%r157, %r157, 4;
$L__BB0_28:
	setp.eq.s32 	%p32, %r19, 0;
	@%p32 bra 	$L__BB0_21;
	setp.eq.s32 	%p33, %r19, 1;
	@%p33 bra 	$L__BB0_31;
	mul.wide.s32 	%rd188, %r157, 4;
	add.s64 	%rd189, %rd6, %rd188;
	ld.global.u32 	%r142, [%rd189];
	mad.lo.s32 	%r143, %r142, %r51, %r154;
	mul.wide.s32 	%rd190, %r143, 4;
	add.s64 	%rd191, %rd4, %rd190;
	ld.global.f32 	%f390, [%rd191];
	add.f32 	%f391, %f479, %f390;
	ld.global.u32 	%r144, [%rd189+4];
	mad.lo.s32 	%r145, %r144, %r51, %r154;
	mul.wide.s32 	%rd192, %r145, 4;
	add.s64 	%rd193, %rd4, %rd192;
	ld.global.f32 	%f392, [%rd193];
	add.f32 	%f479, %f391, %f392;
	add.f32 	%f393, %f480, 0f3F800000;
	add.f32 	%f480, %f393, 0f3F800000;
	add.s32 	%r157, %r157, 2;
$L__BB0_31:
	setp.eq.s32 	%p34, %r21, 0;
	@%p34 bra 	$L__BB0_21;
	mul.wide.s32 	%rd194, %r157, 4;
	add.s64 	%rd195, %rd6, %rd194;
	ld.global.u32 	%r146, [%rd195];
	mad.lo.s32 	%r147, %r146, %r51, %r154;
	mul.wide.s32 	%rd196, %r147, 4;
	add.s64 	%rd197, %rd4, %rd196;
	ld.global.f32 	%f394, [%rd197];
	add.f32 	%f479, %f479, %f394;
	add.f32 	%f480, %f480, 0f3F800000;
	bra.uni 	$L__BB0_21;
$L__BB0_33:
	sub.s32 	%r82, %r3, %r2;
	and.b32  	%r34, %r82, 7;
	add.s32 	%r35, %r34, -1;
	and.b32  	%r36, %r82, 3;
	sub.s32 	%r37, %r2, %r3;
	and.b32  	%r38, %r82, -8;
	and.b32  	%r39, %r82, 1;
	mov.b32 	%r160, 0;
$L__BB0_34:
	setp.le.s32 	%p17, %r3, %r2;
	mov.f32 	%f509, 0f00000000;
	mov.f32 	%f510, %f509;
	@%p17 bra 	$L__BB0_46;
	setp.gt.u32 	%p18, %r37, -8;
	mov.f32 	%f510, 0f00000000;
	mov.u32 	%r163, %r2;
	mov.f32 	%f509, %f510;
	@%p18 bra 	$L__BB0_38;
	mov.b32 	%r162, 0;
	mov.f32 	%f510, 0f00000000;
	mov.u32 	%r163, %r2;
$L__BB0_37:
	.pragma "nounroll";
	mul.wide.s32 	%rd90, %r163, 4;
	add.s64 	%rd91, %rd6, %rd90;
	ld.global.u32 	%r84, [%rd91];
	mul.wide.s32 	%rd92, %r84, 4;
	add.s64 	%rd93, %rd5, %rd92;
	ld.global.f32 	%f296, [%rd93];
	mad.lo.s32 	%r85, %r84, %r51, %r160;
	mul.wide.s32 	%rd94, %r85, 4;
	add.s64 	%rd95, %rd4, %rd94;
	ld.global.f32 	%f297, [%rd95];
	fma.rn.f32 	%f298, %f296, %f297, %f509;
	add.f32 	%f299, %f510, %f296;
	ld.global.u32 	%r86, [%rd91+4];
	mul.wide.s32 	%rd96, %r86, 4;
	add.s64 	%rd97, %rd5, %rd96;
	ld.global.f32 	%f300, [%rd97];
	mad.lo.s32 	%r87, %r86, %r51, %r160;
	mul.wide.s32 	%rd98, %r87, 4;
	add.s64 	%rd99, %rd4, %rd98;
	ld.global.f32 	%f301, [%rd99];
	fma.rn.f32 	%f302, %f300, %f301, %f298;
	add.f32 	%f303, %f299, %f300;
	ld.global.u32 	%r88, [%rd91+8];
	mul.wide.s32 	%rd100, %r88, 4;
	add.s64 	%rd101, %rd5, %rd100;
	ld.global.f32 	%f304, [%rd101];
	mad.lo.s32 	%r89, %r88, %r51, %r160;
	mul.wide.s32 	%rd102, %r89, 4;
	add.s64 	%rd103, %rd4, %rd102;
	ld.global.f32 	%f305, [%rd103];
	fma.rn.f32 	%f306, %f304, %f305, %f302;
	add.f32 	%f307, %f303, %f304;
	ld.global.u32 	%r90, [%rd91+12];
	mul.wide.s32 	%rd104, %r90, 4;
	add.s64 	%rd105, %rd5, %rd104;
	ld.global.f32 	%f308, [%rd105];
	mad.lo.s32 	%r91, %r90, %r51, %r160;
	mul.wide.s32 	%rd106, %r91, 4;
	add.s64 	%rd107, %rd4, %rd106;
	ld.global.f32 	%f309, [%rd107];
	fma.rn.f32 	%f310, %f308, %f309, %f306;
	add.f32 	%f311, %f307, %f308;
	ld.global.u32 	%r92, [%rd91+16];
	mul.wide.s32 	%rd108, %r92, 4;
	add.s64 	%rd109, %rd5, %rd108;
	ld.global.f32 	%f312, [%rd109];
	mad.lo.s32 	%r93, %r92, %r51, %r160;
	mul.wide.s32 	%rd110, %r93, 4;
	add.s64 	%rd111, %rd4, %rd110;
	ld.global.f32 	%f313, [%rd111];
	fma.rn.f32 	%f314, %f312, %f313, %f310;
	add.f32 	%f315, %f311, %f312;
	ld.global.u32 	%r94, [%rd91+20];
	mul.wide.s32 	%rd112, %r94, 4;
	add.s64 	%rd113, %rd5, %rd112;
	ld.global.f32 	%f316, [%rd113];
	mad.lo.s32 	%r95, %r94, %r51, %r160;
	mul.wide.s32 	%rd114, %r95, 4;
	add.s64 	%rd115, %rd4, %rd114;
	ld.global.f32 	%f317, [%rd115];
	fma.rn.f32 	%f318, %f316, %f317, %f314;
	add.f32 	%f319, %f315, %f316;
	ld.global.u32 	%r96, [%rd91+24];
	mul.wide.s32 	%rd116, %r96, 4;
	add.s64 	%rd117, %rd5, %rd116;
	ld.global.f32 	%f320, [%rd117];
	mad.lo.s32 	%r97, %r96, %r51, %r160;
	mul.wide.s32 	%rd118, %r97, 4;
	add.s64 	%rd119, %rd4, %rd118;
	ld.global.f32 	%f321, [%rd119];
	fma.rn.f32 	%f322, %f320, %f321, %f318;
	add.f32 	%f323, %f319, %f320;
	ld.global.u32 	%r98, [%rd91+28];
	mul.wide.s32 	%rd120, %r98, 4;
	add.s64 	%rd121, %rd5, %rd120;
	ld.global.f32 	%f324, [%rd121];
	mad.lo.s32 	%r99, %r98, %r51, %r160;
	mul.wide.s32 	%rd122, %r99, 4;
	add.s64 	%rd123, %rd4, %rd122;
	ld.global.f32 	%f325, [%rd123];
	fma.rn.f32 	%f509, %f324, %f325, %f322;
	add.f32 	%f510, %f323, %f324;
	add.s32 	%r163, %r163, 8;
	add.s32 	%r162, %r162, 8;
	setp.ne.s32 	%p19, %r162, %r38;
	@%p19 bra 	$L__BB0_37;
$L__BB0_38:
	setp.eq.s32 	%p20, %r34, 0;
	@%p20 bra 	$L__BB0_46;
	setp.lt.u32 	%p21, %r35, 3;
	@%p21 bra 	$L__BB0_41;
	mul.wide.s32 	%rd124, %r163, 4;
	add.s64 	%rd125, %rd6, %rd124;
	ld.global.u32 	%r100, [%rd125];
	mul.wide.s32 	%rd126, %r100, 4;
	add.s64 	%rd127, %rd5, %rd126;
	ld.global.f32 	%f327, [%rd127];
	mad.lo.s32 	%r101, %r100, %r51, %r160;
	mul.wide.s32 	%rd128, %r101, 4;
	add.s64 	%rd129, %rd4, %rd128;
	ld.global.f32 	%f328, [%rd129];
	fma.rn.f32 	%f329, %f327, %f328, %f509;
	add.f32 	%f330, %f510, %f327;
	ld.global.u32 	%r102, [%rd125+4];
	mul.wide.s32 	%rd130, %r102, 4;
	add.s64 	%rd131, %rd5, %rd130;
	ld.global.f32 	%f331, [%rd131];
	mad.lo.s32 	%r103, %r102, %r51, %r160;
	mul.wide.s32 	%rd132, %r103, 4;
	add.s64 	%rd133, %rd4, %rd132;
	ld.global.f32 	%f332, [%rd133];
	fma.rn.f32 	%f333, %f331, %f332, %f329;
	add.f32 	%f334, %f330, %f331;
	ld.global.u32 	%r104, [%rd125+8];
	mul.wide.s32 	%rd134, %r104, 4;
	add.s64 	%rd135, %rd5, %rd134;
	ld.global.f32 	%f335, [%rd135];
	mad.lo.s32 	%r105, %r104, %r51, %r160;
	mul.wide.s32 	%rd136, %r105, 4;
	add.s64 	%rd137, %rd4, %rd136;
	ld.global.f32 	%f336, [%rd137];
	fma.rn.f32 	%f337, %f335, %f336, %f333;
	add.f32 	%f338, %f334, %f335;
	ld.global.u32 	%r106, [%rd125+12];
	mul.wide.s32 	%rd138, %r106, 4;
	add.s64 	%rd139, %rd5, %rd138;
	ld.global.f32 	%f339, [%rd139];
	mad.lo.s32 	%r107, %r106, %r51, %r160;
	mul.wide.s32 	%rd140, %r107, 4;
	add.s64 	%rd141, %rd4, %rd140;
	ld.global.f32 	%f340, [%rd141];
	fma.rn.f32 	%f509, %f339, %f340, %f337;
	add.f32 	%f510, %f338, %f339;
	add.s32 	%r163, %r163, 4;
$L__BB0_41:
	setp.eq.s32 	%p22, %r36, 0;
	@%p22 bra 	$L__BB0_46;
	setp.eq.s32 	%p23, %r36, 1;
	@%p23 bra 	$L__BB0_44;
	mul.wide.s32 	%rd142, %r163, 4;
	add.s64 	%rd143, %rd6, %rd142;
	ld.global.u32 	%r108, [%rd143];
	mul.wide.s32 	%rd144, %r108, 4;
	add.s64 	%rd145, %rd5, %rd144;
	ld.global.f32 	%f342, [%rd145];
	mad.lo.s32 	%r109, %r108, %r51, %r160;
	mul.wide.s32 	%rd146, %r109, 4;
	add.s64 	%rd147, %rd4, %rd146;
	ld.global.f32 	%f343, [%rd147];
	fma.rn.f32 	%f344, %f342, %f343, %f509;
	add.f32 	%f345, %f510, %f342;
	ld.global.u32 	%r110, [%rd143+4];
	mul.wide.s32 	%rd148, %r110, 4;
	add.s64 	%rd149, %rd5, %rd148;
	ld.global.f32 	%f346, [%rd149];
	mad.lo.s32 	%r111, %r110, %r51, %r160;
	mul.wide.s32 	%rd150, %r111, 4;
	add.s64 	%rd151, %rd4, %rd150;
	ld.global.f32 	%f347, [%rd151];
	fma.rn.f32 	%f509, %f346, %f347, %f344;
	add.f32 	%f510, %f345, %f346;
	add.s32 	%r163, %r163, 2;
$L__BB0_44:
	setp.eq.s32 	%p24, %r39, 0;
	@%p24 bra 	$L__BB0_46;
	mul.wide.s32 	%rd152, %r163, 4;
	add.s64 	%rd153, %rd6, %rd152;
	ld.global.u32 	%r112, [%rd153];
	mul.wide.s32 	%rd154, %r112, 4;
	add.s64 	%rd155, %rd5, %rd154;
	ld.global.f32 	%f348, [%rd155];
	mad.lo.s32 	%r113, %r112, %r51, %r160;
	mul.wide.s32 	%rd156, %r113, 4;
	add.s64 	%rd157, %rd4, %rd156;
	ld.global.f32 	%f349, [%rd157];
	fma.rn.f32 	%f509, %f348, %f349, %f509;
	add.f32 	%f510, %f510, %f348;
$L__BB0_46:
	setp.gt.f32 	%p25, %f510, 0f00000000;
	div.rn.f32 	%f350, %f509, %f510;
	selp.f32 	%f351, %f350, 0f00000000, %p25;
	add.s32 	%r114, %r160, %r16;
	mul.wide.s32 	%rd158, %r114, 4;
	add.s64 	%rd159, %rd7, %rd158;
	st.global.f32 	[%rd159], %f351;
	add.s32 	%r160, %r160, 1;
	setp.ne.s32 	%p26, %r160, %r51;
	@%p26 bra 	$L__BB0_34;
$L__BB0_47:
	ret;

}


// ===== COMPILED SASS (sm_100) =====

	.target	sm_100

	.elftype	@"ET_EXEC"


//--------------------- .note.nv.tkinfo           --------------------------
	.section	.note.nv.tkinfo,"",@"SHT_NOTE"
	.sectionflags	@"SHF_NOTE_NV_TKINFO"
	.tkinfo
        /*0018*/ 	.word	0x00000002
        /*0030*/ 	.string	""
        /*0030*/ 	.string	"ptxas"
        /*0030*/ 	.string	"Cuda compilation tools, release 13.0, V13.0.88"
        /*0030*/ 	.string	"Build cuda_13.0.r13.0/compiler.36424714_0"
        /*0030*/ 	.string	"-arch sm_100 -m 64 "



//--------------------- .note.nv.cuinfo           --------------------------
	.section	.note.nv.cuinfo,"",@"SHT_NOTE"
	.sectionflags	@"SHF_NOTE_NV_CUINFO"
        /*0018*/ 	.short	0x0002
        /*001a*/ 	.short	0x0064
        /*001c*/ 	.short	0x0082
	.zero		2


//--------------------- .nv.info                  --------------------------
	.section	.nv.info,"",@"SHT_CUDA_INFO"
	.align	4


	//----- nvinfo : EIATTR_REGCOUNT
	.align		4
        /*0000*/ 	.byte	0x04, 0x2f
        /*0002*/ 	.short	(.L_1 - .L_0)
	.align		4
.L_0:
        /*0004*/ 	.word	index@(_Z26merge_weighted_mean_kernelPKiS0_iPKfS2_S2_S2_S2_ibPfS3_S3_S3_S3_)
        /*0008*/ 	.word	0x00000028


	//----- nvinfo : EIATTR_FRAME_SIZE
	.align		4
.L_1:
        /*000c*/ 	.byte	0x04, 0x11
        /*000e*/ 	.short	(.L_3 - .L_2)
	.align		4
.L_2:
        /*0010*/ 	.word	index@($__internal_1_$__cuda_sm3x_div_rn_noftz_f32_slowpath)
        /*0014*/ 	.word	0x00000000


	//----- nvinfo : EIATTR_FRAME_SIZE
	.align		4
.L_3:
        /*0018*/ 	.byte	0x04, 0x11
        /*001a*/ 	.short	(.L_5 - .L_4)
	.align		4
.L_4:
        /*001c*/ 	.word	index@($__internal_0_$__cuda_sm20_sqrt_rn_f32_slowpath)
        /*0020*/ 	.word	0x00000000


	//----- nvinfo : EIATTR_FRAME_SIZE
	.align		4
.L_5:
        /*0024*/ 	.byte	0x04, 0x11
        /*0026*/ 	.short	(.L_7 - .L_6)
	.align		4
.L_6:
        /*0028*/ 	.word	index@(_Z26merge_weighted_mean_kernelPKiS0_iPKfS2_S2_S2_S2_ibPfS3_S3_S3_S3_)
        /*002c*/ 	.word	0x00000000


	//----- nvinfo : EIATTR_MIN_STACK_SIZE
	.align		4
.L_7:
        /*0030*/ 	.byte	0x04, 0x12
        /*0032*/ 	.short	(.L_9 - .L_8)
	.align		4
.L_8:
        /*0034*/ 	.word	index@(_Z26merge_weighted_mean_kernelPKiS0_iPKfS2_S2_S2_S2_ibPfS3_S3_S3_S3_)
        /*0038*/ 	.word	0x00000000
.L_9:


//--------------------- .nv.compat                --------------------------
	.section	.nv.compat,"",@"SHT_CUDA_COMPAT_INFO"
	.align	4
        /*0000*/ 	.byte	0x02, 0x09, 0x00, 0x00, 0x02, 0x02, 0x01, 0x00, 0x02, 0x05, 0x05, 0x00, 0x03, 0x07, 0x01, 0x01
        /*0010*/ 	.byte	0x02, 0x03, 0x00, 0x00, 0x02, 0x06, 0x01, 0x00, 0x04, 0x0b, 0x08, 0x00, 0x01, 0x00, 0x00, 0x00
        /*0020*/ 	.byte	0x00, 0x00, 0x00, 0x00


//--------------------- .nv.info._Z26merge_weighted_mean_kernelPKiS0_iPKfS2_S2_S2_S2_ibPfS3_S3_S3_S3_ --------------------------
	.section	.nv.info._Z26merge_weighted_mean_kernelPKiS0_iPKfS2_S2_S2_S2_ibPfS3_S3_S3_S3_,"",@"SHT_CUDA_INFO"
	.sectionflags	@""
	.align	4


	//----- nvinfo : EIATTR_CUDA_API_VERSION
	.align		4
        /*0000*/ 	.byte	0x04, 0x37
        /*0002*/ 	.short	(.L_11 - .L_10)
.L_10:
        /*0004*/ 	.word	0x00000082


	//----- nvinfo : EIATTR_KPARAM_INFO
	.align		4
.L_11:
        /*0008*/ 	.byte	0x04, 0x17
        /*000a*/ 	.short	(.L_13 - .L_12)
.L_12:
        /*000c*/ 	.word	0x00000000
        /*0010*/ 	.short	0x000e
        /*0012*/ 	.short	0x0068
        /*0014*/ 	.byte	0x00, 0xf5, 0x21, 0x00


	//----- nvinfo : EIATTR_KPARAM_INFO
	.align		4
.L_13:
        /*0018*/ 	.byte	0x04, 0x17
        /*001a*/ 	.short	(.L_15 - .L_14)
.L_14:
        /*001c*/ 	.word	0x00000000
        /*0020*/ 	.short	0x000d
        /*0022*/ 	.short	0x0060
        /*0024*/ 	.byte	0x00, 0xf5, 0x21, 0x00


	//----- nvinfo : EIATTR_KPARAM_INFO
	.align		4
.L_15:
        /*0028*/ 	.byte	0x04, 0x17
        /*002a*/ 	.short	(.L_17 - .L_16)
.L_16:
        /*002c*/ 	.word	0x00000000
        /*0030*/ 	.short	0x000c
        /*0032*/ 	.short	0x0058
        /*0034*/ 	.byte	0x00, 0xf5, 0x21, 0x00


	//----- nvinfo : EIATTR_KPARAM_INFO
	.align		4
.L_17:
        /*0038*/ 	.byte	0x04, 0x17
        /*003a*/ 	.short	(.L_19 - .L_18)
.L_18:
        /*003c*/ 	.word	0x00000000
        /*0040*/ 	.short	0x000b
        /*0042*/ 	.short	0x0050
        /*0044*/ 	.byte	0x00, 0xf5, 0x21, 0x00


	//----- nvinfo : EIATTR_KPARAM_INFO
	.align		4
.L_19:
        /*0048*/ 	.byte	0x04, 0x17
        /*004a*/ 	.short	(.L_21 - .L_20)
.L_20:
        /*004c*/ 	.word	0x00000000
        /*0050*/ 	.short	0x000a
        /*0052*/ 	.short	0x0048
        /*0054*/ 	.byte	0x00, 0xf5, 0x21, 0x00


	//----- nvinfo : EIATTR_KPARAM_INFO
	.align		4
.L_21:
        /*0058*/ 	.byte	0x04, 0x17
        /*005a*/ 	.short	(.L_23 - .L_22)
.L_22:
        /*005c*/ 	.word	0x00000000
        /*0060*/ 	.short	0x0009
        /*0062*/ 	.short	0x0044
        /*0064*/ 	.byte	0x00, 0xf0, 0x05, 0x00


	//----- nvinfo : EIATTR_KPARAM_INFO
	.align		4
.L_23:
        /*0068*/ 	.byte	0x04, 0x17
        /*006a*/ 	.short	(.L_25 - .L_24)
.L_24:
        /*006c*/ 	.word	0x00000000
        /*0070*/ 	.short	0x0008
        /*0072*/ 	.short	0x0040
        /*0074*/ 	.byte	0x00, 0xf0, 0x11, 0x00


	//----- nvinfo : EIATTR_KPARAM_INFO
	.align		4
.L_25:
        /*0078*/ 	.byte	0x04, 0x17
        /*007a*/ 	.short	(.L_27 - .L_26)
.L_26:
        /*007c*/ 	.word	0x00000000
        /*0080*/ 	.short	0x0007
        /*0082*/ 	.short	0x0038
        /*0084*/ 	.byte	0x00, 0xf5, 0x21, 0x00


	//----- nvinfo : EIATTR_KPARAM_INFO
	.align		4
.L_27:
        /*0088*/ 	.byte	0x04, 0x17
        /*008a*/ 	.short	(.L_29 - .L_28)
.L_28:
        /*008c*/ 	.word	0x00000000
        /*0090*/ 	.short	0x0006
        /*0092*/ 	.short	0x0030
        /*0094*/ 	.byte	0x00, 0xf5, 0x21, 0x00


	//----- nvinfo : EIATTR_KPARAM_INFO
	.align		4
.L_29:
        /*0098*/ 	.byte	0x04, 0x17
        /*009a*/ 	.short	(.L_31 - .L_30)
.L_30:
        /*009c*/ 	.word	0x00000000
        /*00a0*/ 	.short	0x0005
        /*00a2*/ 	.short	0x0028
        /*00a4*/ 	.byte	0x00, 0xf5, 0x21, 0x00


	//----- nvinfo : EIATTR_KPARAM_INFO
	.align		4
.L_31:
        /*00a8*/ 	.byte	0x04, 0x17
        /*00aa*/ 	.short	(.L_33 - .L_32)
.L_32:
        /*00ac*/ 	.word	0x00000000
        /*00b0*/ 	.short	0x0004
        /*00b2*/ 	.short	0x0020
        /*00b4*/ 	.byte	0x00, 0xf5, 0x21, 0x00


	//----- nvinfo : EIATTR_KPARAM_INFO
	.align		4
.L_33:
        /*00b8*/ 	.byte	0x04, 0x17
        /*00ba*/ 	.short	(.L_35 - .L_34)
.L_34:
        /*00bc*/ 	.word	0x00000000
        /*00c0*/ 	.short	0x0003
        /*00c2*/ 	.short	0x0018
        /*00c4*/ 	.byte	0x00, 0xf5, 0x21, 0x00


	//----- nvinfo : EIATTR_KPARAM_INFO
	.align		4
.L_35:
        /*00c8*/ 	.byte	0x04, 0x17
        /*00ca*/ 	.short	(.L_37 - .L_36)
.L_36:
        /*00cc*/ 	.word	0x00000000
        /*00d0*/ 	.short	0x0002
        /*00d2*/ 	.short	0x0010
        /*00d4*/ 	.byte	0x00, 0xf0, 0x11, 0x00


	//----- nvinfo : EIATTR_KPARAM_INFO
	.align		4
.L_37:
        /*00d8*/ 	.byte	0x04, 0x17
        /*00da*/ 	.short	(.L_39 - .L_38)
.L_38:
        /*00dc*/ 	.word	0x00000000
        /*00e0*/ 	.short	0x0001
        /*00e2*/ 	.short	0x0008
        /*00e4*/ 	.byte	0x00, 0xf5, 0x21, 0x00


	//----- nvinfo : EIATTR_KPARAM_INFO
	.align		4
.L_39:
        /*00e8*/ 	.byte	0x04, 0x17
        /*00ea*/ 	.short	(.L_41 - .L_40)
.L_40:
        /*00ec*/ 	.word	0x00000000
        /*00f0*/ 	.short	0x0000
        /*00f2*/ 	.short	0x0000
        /*00f4*/ 	.byte	0x00, 0xf5, 0x21, 0x00


	//----- nvinfo : EIATTR_SPARSE_MMA_MASK
	.align		4
.L_41:
        /*00f8*/ 	.byte	0x03, 0x50
        /*00fa*/ 	.short	0x0000


	//----- nvinfo : EIATTR_MAXREG_COUNT
	.align		4
        /*00fc*/ 	.byte	0x03, 0x1b
        /*00fe*/ 	.short	0x00ff


	//----- nvinfo : EIATTR_MERCURY_ISA_VERSION
	.align		4
        /*0100*/ 	.byte	0x03, 0x5f
        /*0102*/ 	.short	0x0101


	//----- nvinfo : EIATTR_VRC_CTA_INIT_COUNT
	.align		4
        /*0104*/ 	.byte	0x02, 0x4a
	.zero		1
	.zero		1


	//----- nvinfo : EIATTR_EXIT_INSTR_OFFSETS
	.align		4
        /*0108*/ 	.byte	0x04, 0x1c
        /*010a*/ 	.short	(.L_43 - .L_42)


	//   ....[0]....
.L_42:
        /*010c*/ 	.word	0x00000070


	//   ....[1]....
        /*0110*/ 	.word	0x000000e0


	//   ....[2]....
        /*0114*/ 	.word	0x00002250


	//   ....[3]....
        /*0118*/ 	.word	0x00002d70


	//   ....[4]....
        /*011c*/ 	.word	0x00003a80


	//----- nvinfo : EIATTR_CRS_STACK_SIZE
	.align		4
.L_43:
        /*0120*/ 	.byte	0x04, 0x1e
        /*0122*/ 	.short	(.L_45 - .L_44)
.L_44:
        /*0124*/ 	.word	0x00000000


	//----- nvinfo : EIATTR_CBANK_PARAM_SIZE
	.align		4
.L_45:
        /*0128*/ 	.byte	0x03, 0x19
        /*012a*/ 	.short	0x0070


	//----- nvinfo : EIATTR_PARAM_CBANK
	.align		4
        /*012c*/ 	.byte	0x04, 0x0a
        /*012e*/ 	.short	(.L_47 - .L_46)
	.align		4
.L_46:
        /*0130*/ 	.word	index@(.nv.constant0._Z26merge_weighted_mean_kernelPKiS0_iPKfS2_S2_S2_S2_ibPfS3_S3_S3_S3_)
        /*0134*/ 	.short	0x0380
        /*0136*/ 	.short	0x0070


	//----- nvinfo : EIATTR_SW_WAR
	.align		4
.L_47:
        /*0138*/ 	.byte	0x04, 0x36
        /*013a*/ 	.short	(.L_49 - .L_48)
.L_48:
        /*013c*/ 	.word	0x00000008
.L_49:


//--------------------- .nv.callgraph             --------------------------
	.section	.nv.callgraph,"",@"SHT_CUDA_CALLGRAPH"
	.align	4
	.sectionentsize	8
	.align		4
        /*0000*/ 	.word	0x00000000
	.align		4
        /*0004*/ 	.word	0xffffffff
	.align		4
        /*0008*/ 	.word	0x00000000
	.align		4
        /*000c*/ 	.word	0xfffffffe
	.align		4
        /*0010*/ 	.word	0x00000000
	.align		4
        /*0014*/ 	.word	0xfffffffd
	.align		4
        /*0018*/ 	.word	0x00000000
	.align		4
        /*001c*/ 	.word	0xfffffffc


//--------------------- .text._Z26merge_weighted_mean_kernelPKiS0_iPKfS2_S2_S2_S2_ibPfS3_S3_S3_S3_ --------------------------
	.section	.text._Z26merge_weighted_mean_kernelPKiS0_iPKfS2_S2_S2_S2_ibPfS3_S3_S3_S3_,"ax",@progbits
	.align	128
        .global         _Z26merge_weighted_mean_kernelPKiS0_iPKfS2_S2_S2_S2_ibPfS3_S3_S3_S3_
        .type           _Z26merge_weighted_mean_kernelPKiS0_iPKfS2_S2_S2_S2_ibPfS3_S3_S3_S3_,@function
        .size           _Z26merge_weighted_mean_kernelPKiS0_iPKfS2_S2_S2_S2_ibPfS3_S3_S3_S3_,(.L_x_74 - _Z26merge_weighted_mean_kernelPKiS0_iPKfS2_S2_S2_S2_ibPfS3_S3_S3_S3_)
        .other          _Z26merge_weighted_mean_kernelPKiS0_iPKfS2_S2_S2_S2_ibPfS3_S3_S3_S3_,@"STO_CUDA_ENTRY STV_DEFAULT"
_Z26merge_weighted_mean_kernelPKiS0_iPKfS2_S2_S2_S2_ibPfS3_S3_S3_S3_:
.text._Z26merge_weighted_mean_kernelPKiS0_iPKfS2_S2_S2_S2_ibPfS3_S3_S3_S3_:
[----:B------:R-:W-:Y:S01]  /*0000*/  LDC R1, c[0x0][0x37c] ;  /* 0x0000df00ff017b82 */ /* 0x000fe20000000800 */
[----:B------:R-:W0:Y:S07]  /*0010*/  S2R R3, SR_TID.X ;  /* 0x0000000000037919 */ /* 0x000e2e0000002100 */
[----:B------:R-:W0:Y:S01]  /*0020*/  S2UR UR4, SR_CTAID.X ;  /* 0x00000000000479c3 */ /* 0x000e220000002500 */
[----:B------:R-:W1:Y:S07]  /*0030*/  LDCU UR5, c[0x0][0x390] ;  /* 0x00007200ff0577ac */ /* 0x000e6e0008000800 */
[----:B------:R-:W0:Y:S02]  /*0040*/  LDC R4, c[0x0][0x360] ;  /* 0x0000d800ff047b82 */ /* 0x000e240000000800 */
[----:B0-----:R-:W-:-:S05]  /*0050*/  IMAD R4, R4, UR4, R3 ;  /* 0x0000000404047c24 */ /* 0x001fca000f8e0203 */
[----:B-1----:R-:W-:-:S13]  /*0060*/  ISETP.GE.AND P0, PT, R4, UR5, PT ;  /* 0x0000000504007c0c */ /* 0x002fda000bf06270 */
[----:B------:R-:W-:Y:S05]  /*0070*/  @P0 EXIT ;  /* 0x000000000000094d */ /* 0x000fea0003800000 */
[----:B------:R-:W0:Y:S01]  /*0080*/  LDC.64 R2, c[0x0][0x388] ;  /* 0x0000e200ff027b82 */ /* 0x000e220000000a00 */
[----:B------:R-:W1:Y:S01]  /*0090*/  LDCU.64 UR8, c[0x0][0x358] ;  /* 0x00006b00ff0877ac */ /* 0x000e620008000a00 */
[----:B0-----:R-:W-:-:S05]  /*00a0*/  IMAD.WIDE R2, R4, 0x4, R2 ;  /* 0x0000000404027825 */ /* 0x001fca00078e0202 */
[----:B-1----:R-:W2:Y:S04]  /*00b0*/  LDG.E R5, desc[UR8][R2.64] ;  /* 0x0000000802057981 */ /* 0x002ea8000c1e1900 */
[----:B------:R-:W2:Y:S02]  /*00c0*/  LDG.E R6, desc[UR8][R2.64+0x4] ;  /* 0x0000040802067981 */ /* 0x000ea4000c1e1900 */
[----:B--2---:R-:W-:-:S13]  /*00d0*/  ISETP.NE.AND P0, PT, R6, R5, PT ;  /* 0x000000050600720c */ /* 0x004fda0003f05270 */
[----:B------:R-:W-:Y:S05]  /*00e0*/  @!P0 EXIT ;  /* 0x000000000000894d */ /* 0x000fea0003800000 */
[----:B------:R-:W-:Y:S01]  /*00f0*/  ISETP.GT.AND P0, PT, R6, R5, PT ;  /* 0x000000050600720c */ /* 0x000fe20003f04270 */
[----:B------:R-:W-:Y:S01]  /*0100*/  BSSY.RECONVERGENT B0, `(.L_x_0) ;  /* 0x000014a000007945 */ /* 0x000fe20003800200 */
[----:B------:R-:W-:Y:S01]  /*0110*/  HFMA2 R0, -RZ, RZ, 0, 0 ;  /* 0x00000000ff007431 */ /* 0x000fe200000001ff */
[----:B------:R-:W-:Y:S02]  /*0120*/  CS2R R24, SRZ ;  /* 0x0000000000187805 */ /* 0x000fe4000001ff00 */
[----:B------:R-:W-:Y:S02]  /*0130*/  MOV R7, RZ ;  /* 0x000000ff00077202 */ /* 0x000fe40000000f00 */
[----:B------:R-:W-:Y:S02]  /*0140*/  CS2R R8, SRZ ;  /* 0x0000000000087805 */ /* 0x000fe4000001ff00 */
[----:B------:R-:W-:Y:S02]  /*0150*/  CS2R R22, SRZ ;  /* 0x0000000000167805 */ /* 0x000fe4000001ff00 */
[----:B------:R-:W-:-:S02]  /*0160*/  CS2R R10, SRZ ;  /* 0x00000000000a7805 */ /* 0x000fc4000001ff00 */
[----:B------:R-:W-:Y:S01]  /*0170*/  CS2R R12, SRZ ;  /* 0x00000000000c7805 */ /* 0x000fe2000001ff00 */
[----:B------:R-:W-:Y:S06]  /*0180*/  @!P0 BRA `(.L_x_1) ;  /* 0x0000001400048947 */ /* 0x000fec0003800000 */
[----:B------:R-:W0:Y:S02]  /*0190*/  LDCU.U8 UR4, c[0x0][0x3c4] ;  /* 0x00007880ff0477ac */ /* 0x000e240008000000 */
[----:B0-----:R-:W-:-:S04]  /*01a0*/  UPRMT UR4, UR4, 0x8880, URZ ;  /* 0x0000888004047896 */ /* 0x001fc800080000ff */
[----:B------:R-:W-:-:S09]  /*01b0*/  UISETP.NE.AND UP0, UPT, UR4, URZ, UPT ;  /* 0x000000ff0400728c */ /* 0x000fd2000bf05270 */
[----:B------:R-:W-:Y:S05]  /*01c0*/  BRA.U UP0, `(.L_x_2) ;  /* 0x0000000d00047547 */ /* 0x000fea000b800000 */
[C---:B------:R-:W-:Y:S01]  /*01d0*/  IADD3 R0, PT, PT, -R5.reuse, R6, RZ ;  /* 0x0000000605007210 */ /* 0x040fe20007ffe1ff */
[----:B------:R-:W-:Y:S01]  /*01e0*/  BSSY.RECONVERGENT B1, `(.L_x_3) ;  /* 0x0000034000017945 */ /* 0x000fe20003800200 */
[----:B------:R-:W-:Y:S01]  /*01f0*/  IADD3 R3, PT, PT, R5, 0x1, RZ ;  /* 0x0000000105037810 */ /* 0x000fe20007ffe0ff */
[----:B------:R-:W-:Y:S01]  /*0200*/  HFMA2 R28, -RZ, RZ, 0, 0 ;  /* 0x00000000ff1c7431 */ /* 0x000fe200000001ff */
[----:B------:R-:W-:Y:S01]  /*0210*/  LOP3.LUT R0, R0, 0x1, RZ, 0xc0, !PT ;  /* 0x0000000100007812 */ /* 0x000fe200078ec0ff */
[----:B------:R-:W-:Y:S01]  /*0220*/  HFMA2 R23, -RZ, RZ, 0, 0 ;  /* 0x00000000ff177431 */ /* 0x000fe200000001ff */
[----:B------:R-:W-:Y:S02]  /*0230*/  MOV R29, R5 ;  /* 0x00000005001d7202 */ /* 0x000fe40000000f00 */
[----:B------:R-:W-:Y:S02]  /*0240*/  CS2R R12, SRZ ;  /* 0x00000000000c7805 */ /* 0x000fe4000001ff00 */
[----:B------:R-:W-:Y:S01]  /*0250*/  ISETP.NE.U32.AND P0, PT, R0, 0x1, PT ;  /* 0x000000010000780c */ /* 0x000fe20003f05070 */
[----:B------:R-:W-:Y:S01]  /*0260*/  HFMA2 R0, -RZ, RZ, 0, 0 ;  /* 0x00000000ff007431 */ /* 0x000fe200000001ff */
[----:B------:R-:W-:-:S02]  /*0270*/  CS2R R10, SRZ ;  /* 0x00000000000a7805 */ /* 0x000fc4000001ff00 */
[----:B------:R-:W-:Y:S02]  /*0280*/  ISETP.NE.AND P1, PT, R6, R3, PT ;  /* 0x000000030600720c */ /* 0x000fe40003f25270 */
[----:B------:R-:W-:Y:S02]  /*0290*/  CS2R R8, SRZ ;  /* 0x0000000000087805 */ /* 0x000fe4000001ff00 */
[----:B------:R-:W-:Y:S02]  /*02a0*/  MOV R7, RZ ;  /* 0x000000ff00077202 */ /* 0x000fe40000000f00 */
[----:B------:R-:W-:-:S03]  /*02b0*/  CS2R R24, SRZ ;  /* 0x0000000000187805 */ /* 0x000fc6000001ff00 */
[----:B------:R-:W-:Y:S05]  /*02c0*/  @P0 BRA `(.L_x_4) ;  /* 0x0000000000940947 */ /* 0x000fea0003800000 */
[----:B------:R-:W0:Y:S08]  /*02d0*/  LDC.64 R8, c[0x0][0x380] ;  /* 0x0000e000ff087b82 */ /* 0x000e300000000a00 */
[----:B------:R-:W1:Y:S08]  /*02e0*/  LDC.64 R12, c[0x0][0x3b0] ;  /* 0x0000ec00ff0c7b82 */ /* 0x000e700000000a00 */
[----:B------:R-:W2:Y:S01]  /*02f0*/  LDC.64 R10, c[0x0][0x398] ;  /* 0x0000e600ff0a7b82 */ /* 0x000ea20000000a00 */
[----:B0-----:R-:W-:-:S07]  /*0300*/  IMAD.WIDE R8, R5, 0x4, R8 ;  /* 0x0000000405087825 */ /* 0x001fce00078e0208 */
[----:B------:R-:W0:Y:S01]  /*0310*/  LDC.64 R14, c[0x0][0x3a0] ;  /* 0x0000e800ff0e7b82 */ /* 0x000e220000000a00 */
[----:B------:R-:W3:Y:S07]  /*0320*/  LDG.E R9, desc[UR8][R8.64] ;  /* 0x0000000808097981 */ /* 0x000eee000c1e1900 */
[----:B------:R-:W4:Y:S01]  /*0330*/  LDC.64 R16, c[0x0][0x3a8] ;  /* 0x0000ea00ff107b82 */ /* 0x000f220000000a00 */
[C---:B---3--:R-:W-:Y:S01]  /*0340*/  LEA R7, R9.reuse, R9, 0x1 ;  /* 0x0000000909077211 */ /* 0x048fe200078e08ff */
[C---:B-1----:R-:W-:Y:S01]  /*0350*/  IMAD.WIDE R12, R9.reuse, 0x4, R12 ;  /* 0x00000004090c7825 */ /* 0x042fe200078e020c */
[----:B------:R-:W-:-:S03]  /*0360*/  SHF.L.U32 R19, R9, 0x2, RZ ;  /* 0x0000000209137819 */ /* 0x000fc600000006ff */
[----:B--2---:R-:W-:Y:S02]  /*0370*/  IMAD.WIDE R10, R7, 0x4, R10 ;  /* 0x00000004070a7825 */ /* 0x004fe400078e020a */
[----:B------:R-:W2:Y:S02]  /*0380*/  LDG.E R13, desc[UR8][R12.64] ;  /* 0x000000080c0d7981 */ /* 0x000ea4000c1e1900 */
[----:B0-----:R-:W-:Y:S02]  /*0390*/  IMAD.WIDE R14, R19, 0x4, R14 ;  /* 0x00000004130e7825 */ /* 0x001fe400078e020e */
[----:B------:R-:W3:Y:S02]  /*03a0*/  LDG.E R0, desc[UR8][R10.64] ;  /* 0x000000080a007981 */ /* 0x000ee4000c1e1900 */
[----:B----4-:R-:W-:Y:S02]  /*03b0*/  IMAD.WIDE R16, R7, 0x4, R16 ;  /* 0x0000000407107825 */ /* 0x010fe400078e0210 */
[----:B------:R-:W4:Y:S04]  /*03c0*/  LDG.E R24, desc[UR8][R10.64+0x4] ;  /* 0x000004080a187981 */ /* 0x000f28000c1e1900 */
[----:B------:R-:W5:Y:S04]  /*03d0*/  LDG.E R25, desc[UR8][R10.64+0x8] ;  /* 0x000008080a197981 */ /* 0x000f68000c1e1900 */
[----:B------:R-:W5:Y:S04]  /*03e0*/  LDG.E R23, desc[UR8][R14.64] ;  /* 0x000000080e177981 */ /* 0x000f68000c1e1900 */
[----:B------:R-:W5:Y:S04]  /*03f0*/  LDG.E R9, desc[UR8][R14.64+0x4] ;  /* 0x000004080e097981 */ /* 0x000f68000c1e1900 */
[----:B------:R-:W5:Y:S04]  /*0400*/  LDG.E R8, desc[UR8][R14.64+0x8] ;  /* 0x000008080e087981 */ /* 0x000f68000c1e1900 */
[----:B------:R-:W5:Y:S04]  /*0410*/  LDG.E R7, desc[UR8][R14.64+0xc] ;  /* 0x00000c080e077981 */ /* 0x000f68000c1e1900 */
[----:B------:R-:W5:Y:S04]  /*0420*/  LDG.E R2, desc[UR8][R16.64] ;  /* 0x0000000810027981 */ /* 0x000f68000c1e1900 */
[----:B------:R-:W5:Y:S04]  /*0430*/  LDG.E R18, desc[UR8][R16.64+0x4] ;  /* 0x0000040810127981 */ /* 0x000f68000c1e1900 */
[----:B------:R-:W5:Y:S01]  /*0440*/  LDG.E R19, desc[UR8][R16.64+0x8] ;  /* 0x0000080810137981 */ /* 0x000f62000c1e1900 */
[----:B------:R-:W-:-:S02]  /*0450*/  MOV R29, R3 ;  /* 0x00000003001d7202 */ /* 0x000fc40000000f00 */
[----:B------:R-:W-:Y:S01]  /*0460*/  MOV R28, 0x3f800000 ;  /* 0x3f800000001c7802 */ /* 0x000fe20000000f00 */
[----:B--2---:R-:W-:Y:S01]  /*0470*/  FADD R13, RZ, R13 ;  /* 0x0000000dff0d7221 */ /* 0x004fe20000000000 */
[----:B---3--:R-:W-:Y:S01]  /*0480*/  FADD R0, RZ, R0 ;  /* 0x00000000ff007221 */ /* 0x008fe20000000000 */
[----:B----4-:R-:W-:Y:S01]  /*0490*/  FADD R24, RZ, R24 ;  /* 0x00000018ff187221 */ /* 0x010fe20000000000 */
[----:B-----5:R-:W-:Y:S01]  /*04a0*/  FADD R25, RZ, R25 ;  /* 0x00000019ff197221 */ /* 0x020fe20000000000 */
[----:B------:R-:W-:Y:S01]  /*04b0*/  FADD R23, RZ, R23 ;  /* 0x00000017ff177221 */ /* 0x000fe20000000000 */
[----:B------:R-:W-:Y:S01]  /*04c0*/  FADD R9, RZ, R9 ;  /* 0x00000009ff097221 */ /* 0x000fe20000000000 */
[----:B------:R-:W-:Y:S01]  /*04d0*/  FADD R8, RZ, R8 ;  /* 0x00000008ff087221 */ /* 0x000fe20000000000 */
[----:B------:R-:W-:Y:S01]  /*04e0*/  FADD R7, RZ, R7 ;  /* 0x00000007ff077221 */ /* 0x000fe20000000000 */
[----:B------:R-:W-:Y:S01]  /*04f0*/  FADD R12, RZ, R2 ;  /* 0x00000002ff0c7221 */ /* 0x000fe20000000000 */
[----:B------:R-:W-:Y:S01]  /*0500*/  FADD R11, RZ, R18 ;  /* 0x00000012ff0b7221 */ /* 0x000fe20000000000 */
[----:B------:R-:W-:-:S07]  /*0510*/  FADD R10, RZ, R19 ;  /* 0x00000013ff0a7221 */ /* 0x000fce0000000000 */
.L_x_4:
[----:B------:R-:W-:Y:S05]  /*0520*/  BSYNC.RECONVERGENT B1 ;  /* 0x0000000000017941 */ /* 0x000fea0003800200 */
.L_x_3:
[----:B------:R-:W-:Y:S01]  /*0530*/  BSSY.RECONVERGENT B1, `(.L_x_5) ;  /* 0x0000089000017945 */ /* 0x000fe20003800200 */
[----:B------:R-:W-:-:S03]  /*0540*/  MOV R22, 0x3f800000 ;  /* 0x3f80000000167802 */ /* 0x000fc60000000f00 */
[----:B------:R-:W-:Y:S05]  /*0550*/  @!P1 BRA `(.L_x_6) ;  /* 0x0000000800189947 */ /* 0x000fea0003800000 */
[----:B------:R-:W0:Y:S08]  /*0560*/  LDC.64 R14, c[0x0][0x380] ;  /* 0x0000e000ff0e7b82 */ /* 0x000e300000000a00 */
[----:B------:R-:W1:Y:S08]  /*0570*/  LDC.64 R16, c[0x0][0x398] ;  /* 0x0000e600ff107b82 */ /* 0x000e700000000a00 */
[----:B------:R-:W2:Y:S01]  /*0580*/  LDC.64 R18, c[0x0][0x3a8] ;  /* 0x0000ea00ff127b82 */ /* 0x000ea20000000a00 */
[----:B0-----:R-:W-:-:S05]  /*0590*/  IMAD.WIDE R32, R29, 0x4, R14 ;  /* 0x000000041d207825 */ /* 0x001fca00078e020e */
[----:B------:R-:W3:Y:S04]  /*05a0*/  LDG.E R30, desc[UR8][R32.64] ;  /* 0x00000008201e7981 */ /* 0x000ee8000c1e1900 */
[----:B------:R-:W4:Y:S01]  /*05b0*/  LDG.E R26, desc[UR8][R32.64+0x4] ;  /* 0x00000408201a7981 */ /* 0x000f22000c1e1900 */
[----:B---3--:R-:W-:-:S05]  /*05c0*/  LEA R21, R30, R30, 0x1 ;  /* 0x0000001e1e157211 */ /* 0x008fca00078e08ff */
[----:B-1----:R-:W-:-:S05]  /*05d0*/  IMAD.WIDE R2, R21, 0x4, R16 ;  /* 0x0000000415027825 */ /* 0x002fca00078e0210 */
[----:B------:R-:W3:Y:S01]  /*05e0*/  LDG.E R35, desc[UR8][R2.64] ;  /* 0x0000000802237981 */ /* 0x000ee2000c1e1900 */
[----:B--2---:R-:W-:-:S03]  /*05f0*/  IMAD.WIDE R20, R21, 0x4, R18 ;  /* 0x0000000415147825 */ /* 0x004fc600078e0212 */
[----:B------:R0:W2:Y:S01]  /*0600*/  LDG.E R31, desc[UR8][R2.64+0x4] ;  /* 0x00000408021f7981 */ /* 0x0000a2000c1e1900 */
[----:B----4-:R-:W-:-:S03]  /*0610*/  LEA R36, R26, R26, 0x1 ;  /* 0x0000001a1a247211 */ /* 0x010fc600078e08ff */
[----:B------:R-:W4:Y:S04]  /*0620*/  LDG.E R27, desc[UR8][R20.64+0x4] ;  /* 0x00000408141b7981 */ /* 0x000f28000c1e1900 */
[----:B------:R-:W5:Y:S04]  /*0630*/  LDG.E R3, desc[UR8][R2.64+0x8] ;  /* 0x0000080802037981 */ /* 0x000f68000c1e1900 */
[----:B------:R-:W2:Y:S01]  /*0640*/  LDG.E R2, desc[UR8][R20.64] ;  /* 0x0000000814027981 */ /* 0x000ea2000c1e1900 */
[----:B------:R-:W-:-:S05]  /*0650*/  IMAD.WIDE R32, R36, 0x4, R16 ;  /* 0x0000000424207825 */ /* 0x000fca00078e0210 */
[----:B------:R-:W4:Y:S04]  /*0660*/  LDG.E R22, desc[UR8][R32.64+0x8] ;  /* 0x0000080820167981 */ /* 0x000f28000c1e1900 */
[----:B------:R-:W4:Y:S04]  /*0670*/  LDG.E R20, desc[UR8][R20.64+0x8] ;  /* 0x0000080814147981 */ /* 0x000f28000c1e1900 */
[----:B------:R-:W4:Y:S01]  /*0680*/  LDG.E R21, desc[UR8][R32.64+0x4] ;  /* 0x0000040820157981 */ /* 0x000f22000c1e1900 */
[----:B---3--:R-:W-:-:S03]  /*0690*/  FADD R34, R0, R35 ;  /* 0x0000002300227221 */ /* 0x008fc60000000000 */
[----:B------:R-:W3:Y:S01]  /*06a0*/  LDG.E R0, desc[UR8][R32.64] ;  /* 0x0000000820007981 */ /* 0x000ee2000c1e1900 */
[----:B-----5:R-:W-:Y:S01]  /*06b0*/  FADD R25, R25, R3 ;  /* 0x0000000319197221 */ /* 0x020fe20000000000 */
[----:B--2---:R-:W-:Y:S02]  /*06c0*/  FADD R12, R12, R2 ;  /* 0x000000020c0c7221 */ /* 0x004fe40000000000 */
[----:B0-----:R-:W0:Y:S01]  /*06d0*/  LDC.64 R2, c[0x0][0x3a0] ;  /* 0x0000e800ff027b82 */ /* 0x001e220000000a00 */
[----:B------:R-:W-:Y:S01]  /*06e0*/  IMAD.WIDE R36, R36, 0x4, R18 ;  /* 0x0000000424247825 */ /* 0x000fe200078e0212 */
[----:B------:R-:W-:-:S04]  /*06f0*/  SHF.L.U32 R35, R30, 0x2, RZ ;  /* 0x000000021e237819 */ /* 0x000fc800000006ff */
[----:B------:R-:W2:Y:S01]  /*0700*/  LDG.E R33, desc[UR8][R36.64+0x8] ;  /* 0x0000080824217981 */ /* 0x000ea2000c1e1900 */
[----:B------:R-:W-:-:S03]  /*0710*/  FADD R24, R24, R31 ;  /* 0x0000001f18187221 */ /* 0x000fc60000000000 */
[----:B------:R-:W5:Y:S01]  /*0720*/  LDG.E R32, desc[UR8][R36.64+0x4] ;  /* 0x0000040824207981 */ /* 0x000f62000c1e1900 */
[----:B----4-:R-:W-:-:S03]  /*0730*/  FADD R10, R10, R20 ;  /* 0x000000140a0a7221 */ /* 0x010fc60000000000 */
[----:B------:R-:W4:Y:S01]  /*0740*/  LDG.E R31, desc[UR8][R36.64] ;  /* 0x00000008241f7981 */ /* 0x000f22000c1e1900 */
[----:B------:R-:W-:Y:S01]  /*0750*/  FADD R24, R24, R21 ;  /* 0x0000001518187221 */ /* 0x000fe20000000000 */
[----:B------:R-:W-:Y:S01]  /*0760*/  FADD R25, R25, R22 ;  /* 0x0000001619197221 */ /* 0x000fe20000000000 */
[----:B---3--:R-:W-:Y:S01]  /*0770*/  FADD R0, R34, R0 ;  /* 0x0000000022007221 */ /* 0x008fe20000000000 */
[----:B0-----:R-:W-:-:S05]  /*0780*/  IMAD.WIDE R34, R35, 0x4, R2 ;  /* 0x0000000423227825 */ /* 0x001fca00078e0202 */
[----:B------:R-:W3:Y:S04]  /*0790*/  LDG.E R20, desc[UR8][R34.64] ;  /* 0x0000000822147981 */ /* 0x000ee8000c1e1900 */
[----:B------:R-:W3:Y:S04]  /*07a0*/  LDG.E R21, desc[UR8][R34.64+0x4] ;  /* 0x0000040822157981 */ /* 0x000ee8000c1e1900 */
[----:B------:R-:W3:Y:S01]  /*07b0*/  LDG.E R22, desc[UR8][R34.64+0x8] ;  /* 0x0000080822167981 */ /* 0x000ee2000c1e1900 */
[----:B------:R-:W-:-:S03]  /*07c0*/  FADD R11, R11, R27 ;  /* 0x0000001b0b0b7221 */ /* 0x000fc60000000000 */
[----:B------:R3:W3:Y:S01]  /*07d0*/  LDG.E R34, desc[UR8][R34.64+0xc] ;  /* 0x00000c0822227981 */ /* 0x0006e2000c1e1900 */
[----:B--2---:R-:W-:Y:S01]  /*07e0*/  FADD R10, R10, R33 ;  /* 0x000000210a0a7221 */ /* 0x004fe20000000000 */
[----:B------:R-:W-:Y:S01]  /*07f0*/  SHF.L.U32 R33, R26, 0x2, RZ ;  /* 0x000000021a217819 */ /* 0x000fe200000006ff */
[----:B-----5:R-:W-:-:S04]  /*0800*/  FADD R11, R11, R32 ;  /* 0x000000200b0b7221 */ /* 0x020fc80000000000 */
[----:B------:R-:W-:-:S04]  /*0810*/  IMAD.WIDE R32, R33, 0x4, R2 ;  /* 0x0000000421207825 */ /* 0x000fc800078e0202 */
[----:B----4-:R-:W-:Y:S01]  /*0820*/  FADD R12, R12, R31 ;  /* 0x0000001f0c0c7221 */ /* 0x010fe20000000000 */
[----:B------:R-:W2:Y:S04]  /*0830*/  LDG.E R27, desc[UR8][R32.64+0x4] ;  /* 0x00000408201b7981 */ /* 0x000ea8000c1e1900 */
[----:B------:R-:W4:Y:S01]  /*0840*/  LDG.E R31, desc[UR8][R32.64+0x8] ;  /* 0x00000808201f7981 */ /* 0x000f22000c1e1900 */
[----:B---3--:R-:W-:-:S03]  /*0850*/  FADD R35, R23, R20 ;  /* 0x0000001417237221 */ /* 0x008fc60000000000 */
[----:B------:R-:W3:Y:S04]  /*0860*/  LDG.E R23, desc[UR8][R32.64] ;  /* 0x0000000820177981 */ /* 0x000ee8000c1e1900 */
[----:B------:R0:W5:Y:S02]  /*0870*/  LDG.E R32, desc[UR8][R32.64+0xc] ;  /* 0x00000c0820207981 */ /* 0x000164000c1e1900 */
[----:B0-----:R-:W-:Y:S02]  /*0880*/  FADD R33, R9, R21 ;  /* 0x0000001509217221 */ /* 0x001fe40000000000 */
[----:B------:R-:W0:Y:S01]  /*0890*/  LDC.64 R20, c[0x0][0x3b0] ;  /* 0x0000ec00ff147b82 */ /* 0x000e220000000a00 */
[----:B------:R-:W-:Y:S01]  /*08a0*/  FADD R22, R8, R22 ;  /* 0x0000001608167221 */ /* 0x000fe20000000000 */
[----:B0-----:R-:W-:-:S05]  /*08b0*/  IMAD.WIDE R8, R30, 0x4, R20 ;  /* 0x000000041e087825 */ /* 0x001fca00078e0214 */
[----:B------:R0:W5:Y:S02]  /*08c0*/  LDG.E R30, desc[UR8][R8.64] ;  /* 0x00000008081e7981 */ /* 0x000164000c1e1900 */
[----:B0-----:R-:W-:-:S05]  /*08d0*/  IMAD.WIDE R8, R26, 0x4, R20 ;  /* 0x000000041a087825 */ /* 0x001fca00078e0214 */
[----:B------:R4:W5:Y:S01]  /*08e0*/  LDG.E R26, desc[UR8][R8.64] ;  /* 0x00000008081a7981 */ /* 0x000962000c1e1900 */
[----:B------:R-:W-:-:S04]  /*08f0*/  IADD3 R29, PT, PT, R29, 0x2, RZ ;  /* 0x000000021d1d7810 */ /* 0x000fc80007ffe0ff */
[----:B------:R-:W-:Y:S01]  /*0900*/  ISETP.NE.AND P0, PT, R29, R6, PT ;  /* 0x000000061d00720c */ /* 0x000fe20003f05270 */
[----:B------:R-:W-:Y:S01]  /*0910*/  FADD R7, R7, R34 ;  /* 0x0000002207077221 */ /* 0x000fe20000000000 */
[----:B------:R-:W-:Y:S01]  /*0920*/  FADD R28, R28, 1 ;  /* 0x3f8000001c1c7421 */ /* 0x000fe20000000000 */
[----:B----4-:R-:W-:Y:S01]  /*0930*/  FADD R8, R22, R31 ;  /* 0x0000001f16087221 */ /* 0x010fe20000000000 */
[----:B--2---:R-:W-:Y:S02]  /*0940*/  FADD R9, R33, R27 ;  /* 0x0000001b21097221 */ /* 0x004fe40000000000 */
[----:B------:R-:W-:Y:S01]  /*0950*/  FADD R22, R28, 1 ;  /* 0x3f8000001c167421 */ /* 0x000fe20000000000 */
[----:B---3--:R-:W-:Y:S01]  /*0960*/  FADD R23, R35, R23 ;  /* 0x0000001723177221 */ /* 0x008fe20000000000 */
[----:B-----5:R-:W-:Y:S01]  /*0970*/  FADD R7, R7, R32 ;  /* 0x0000002007077221 */ /* 0x020fe20000000000 */
[----:B------:R-:W-:-:S04]  /*0980*/  FADD R13, R13, R30 ;  /* 0x0000001e0d0d7221 */ /* 0x000fc80000000000 */
[----:B------:R-:W-:Y:S01]  /*0990*/  FADD R13, R13, R26 ;  /* 0x0000001a0d0d7221 */ /* 0x000fe20000000000 */
[----:B------:R-:W-:Y:S06]  /*09a0*/  @!P0 BRA `(.L_x_6) ;  /* 0x0000000400048947 */ /* 0x000fec0003800000 */
[----:B------:R-:W-:-:S07]  /*09b0*/  MOV R27, R29 ;  /* 0x0000001d001b7202 */ /* 0x000fce0000000f00 */
.L_x_7:
[----:B------:R-:W-:-:S05]  /*09c0*/  IMAD.WIDE R32, R27, 0x4, R14 ;  /* 0x000000041b207825 */ /* 0x000fca00078e020e */
[----:B------:R-:W2:Y:S04]  /*09d0*/  LDG.E R28, desc[UR8][R32.64] ;  /* 0x00000008201c7981 */ /* 0x000ea8000c1e1900 */
[----:B------:R-:W3:Y:S01]  /*09e0*/  LDG.E R26, desc[UR8][R32.64+0x4] ;  /* 0x00000408201a7981 */ /* 0x000ee2000c1e1900 */
[----:B--2---:R-:W-:-:S05]  /*09f0*/  LEA R37, R28, R28, 0x1 ;  /* 0x0000001c1c257211 */ /* 0x004fca00078e08ff */
[----:B------:R-:W-:-:S05]  /*0a00*/  IMAD.WIDE R30, R37, 0x4, R16 ;  /* 0x00000004251e7825 */ /* 0x000fca00078e0210 */
[----:B------:R-:W2:Y:S04]  /*0a10*/  LDG.E R29, desc[UR8][R30.64] ;  /* 0x000000081e1d7981 */ /* 0x000ea8000c1e1900 */
[----:B------:R-:W4:Y:S04]  /*0a20*/  LDG.E R34, desc[UR8][R30.64+0x4] ;  /* 0x000004081e227981 */ /* 0x000f28000c1e1900 */
[----:B------:R0:W5:Y:S02]  /*0a30*/  LDG.E R35, desc[UR8][R30.64+0x8] ;  /* 0x000008081e237981 */ /* 0x000164000c1e1900 */
[----:B0-----:R-:W-:-:S05]  /*0a40*/  IMAD.WIDE R30, R37, 0x4, R18 ;  /* 0x00000004251e7825 */ /* 0x001fca00078e0212 */
[----:B------:R-:W3:Y:S01]  /*0a50*/  LDG.E R33, desc[UR8][R30.64] ;  /* 0x000000081e217981 */ /* 0x000ee2000c1e1900 */
[----:B--2---:R-:W-:-:S03]  /*0a60*/  FADD R0, R29, R0 ;  /* 0x000000001d007221 */ /* 0x004fc60000000000 */
[----:B------:R-:W2:Y:S04]  /*0a70*/  LDG.E R32, desc[UR8][R30.64+0x8] ;  /* 0x000008081e207981 */ /* 0x000ea8000c1e1900 */
[----:B------:R0:W2:Y:S01]  /*0a80*/  LDG.E R29, desc[UR8][R30.64+0x4] ;  /* 0x000004081e1d7981 */ /* 0x0000a2000c1e1900 */
[----:B------:R-:W-:Y:S01]  /*0a90*/  SHF.L.U32 R37, R28, 0x2, RZ ;  /* 0x000000021c257819 */ /* 0x000fe200000006ff */
[----:B-----5:R-:W-:-:S04]  /*0aa0*/  FADD R25, R35, R25 ;  /* 0x0000001923197221 */ /* 0x020fc80000000000 */
[----:B0-----:R-:W-:-:S04]  /*0ab0*/  IMAD.WIDE R30, R37, 0x4, R2 ;  /* 0x00000004251e7825 */ /* 0x001fc800078e0202 */
[----:B----4-:R-:W-:Y:S01]  /*0ac0*/  FADD R24, R34, R24 ;  /* 0x0000001822187221 */ /* 0x010fe20000000000 */
[----:B------:R-:W4:Y:S01]  /*0ad0*/  LDG.E R35, desc[UR8][R30.64] ;  /* 0x000000081e237981 */ /* 0x000f22000c1e1900 */
[----:B---3--:R-:W-:-:S03]  /*0ae0*/  FADD R12, R33, R12 ;  /* 0x0000000c210c7221 */ /* 0x008fc60000000000 */
[----:B------:R-:W3:Y:S04]  /*0af0*/  LDG.E R34, desc[UR8][R30.64+0x4] ;  /* 0x000004081e227981 */ /* 0x000ee8000c1e1900 */
[----:B------:R-:W5:Y:S01]  /*0b00*/  LDG.E R33, desc[UR8][R30.64+0x8] ;  /* 0x000008081e217981 */ /* 0x000f62000c1e1900 */
[----:B--2---:R-:W-:-:S03]  /*0b10*/  FADD R11, R29, R11 ;  /* 0x0000000b1d0b7221 */ /* 0x004fc60000000000 */
[----:B------:R0:W2:Y:S01]  /*0b20*/  LDG.E R29, desc[UR8][R30.64+0xc] ;  /* 0x00000c081e1d7981 */ /* 0x0000a2000c1e1900 */
[----:B------:R-:W-:Y:S01]  /*0b30*/  FADD R10, R32, R10 ;  /* 0x0000000a200a7221 */ /* 0x000fe20000000000 */
[----:B------:R-:W-:Y:S01]  /*0b40*/  LEA R32, R26, R26, 0x1 ;  /* 0x0000001a1a207211 */ /* 0x000fe200078e08ff */
[----:B0-----:R-:W-:-:S05]  /*0b50*/  IMAD.WIDE R30, R28, 0x4, R20 ;  /* 0x000000041c1e7825 */ /* 0x001fca00078e0214 */
[----:B------:R0:W2:Y:S01]  /*0b60*/  LDG.E R28, desc[UR8][R30.64] ;  /* 0x000000081e1c7981 */ /* 0x0000a2000c1e1900 */
[----:B----4-:R-:W-:Y:S01]  /*0b70*/  FADD R23, R35, R23 ;  /* 0x0000001723177221 */ /* 0x010fe20000000000 */
[----:B0-----:R-:W-:-:S04]  /*0b80*/  IMAD.WIDE R30, R32, 0x4, R16 ;  /* 0x00000004201e7825 */ /* 0x001fc800078e0210 */
[----:B---3--:R-:W-:Y:S01]  /*0b90*/  FADD R9, R34, R9 ;  /* 0x0000000922097221 */ /* 0x008fe20000000000 */
[----:B------:R-:W3:Y:S01]  /*0ba0*/  LDG.E R35, desc[UR8][R30.64] ;  /* 0x000000081e237981 */ /* 0x000ee2000c1e1900 */
[----:B-----5:R-:W-:Y:S01]  /*0bb0*/  FADD R8, R33, R8 ;  /* 0x0000000821087221 */ /* 0x020fe20000000000 */
[----:B------:R-:W-:Y:S02]  /*0bc0*/  IMAD.WIDE R32, R32, 0x4, R18 ;  /* 0x0000000420207825 */ /* 0x000fe400078e0212 */
[----:B------:R-:W4:Y:S04]  /*0bd0*/  LDG.E R34, desc[UR8][R30.64+0x4] ;  /* 0x000004081e227981 */ /* 0x000f28000c1e1900 */
[----:B------:R-:W5:Y:S04]  /*0be0*/  LDG.E R31, desc[UR8][R30.64+0x8] ;  /* 0x000008081e1f7981 */ /* 0x000f68000c1e1900 */
[----:B------:R-:W5:Y:S01]  /*0bf0*/  LDG.E R30, desc[UR8][R32.64+0x4] ;  /* 0x00000408201e7981 */ /* 0x000f62000c1e1900 */
[----:B--2---:R-:W-:-:S03]  /*0c00*/  FADD R7, R29, R7 ;  /* 0x000000071d077221 */ /* 0x004fc60000000000 */
[----:B------:R-:W2:Y:S01]  /*0c10*/  LDG.E R29, desc[UR8][R32.64] ;  /* 0x00000008201d7981 */ /* 0x000ea2000c1e1900 */
[----:B------:R-:W-:-:S03]  /*0c20*/  FADD R13, R28, R13 ;  /* 0x0000000d1c0d7221 */ /* 0x000fc60000000000 */
[----:B------:R-:W2:Y:S01]  /*0c30*/  LDG.E R28, desc[UR8][R32.64+0x8] ;  /* 0x00000808201c7981 */ /* 0x000ea2000c1e1900 */
[----:B---3--:R-:W-:Y:S01]  /*0c40*/  FADD R0, R0, R35 ;  /* 0x0000002300007221 */ /* 0x008fe20000000000 */
[----:B------:R-:W-:Y:S01]  /*0c50*/  SHF.L.U32 R35, R26, 0x2, RZ ;  /* 0x000000021a237819 */ /* 0x000fe200000006ff */
[----:B----4-:R-:W-:-:S04]  /*0c60*/  FADD R24, R24, R34 ;  /* 0x0000002218187221 */ /* 0x010fc80000000000 */
[----:B------:R-:W-:-:S05]  /*0c70*/  IMAD.WIDE R34, R35, 0x4, R2 ;  /* 0x0000000423227825 */ /* 0x000fca00078e0202 */
[----:B------:R-:W3:Y:S01]  /*0c80*/  LDG.E R33, desc[UR8][R34.64] ;  /* 0x0000000822217981 */ /* 0x000ee2000c1e1900 */
[----:B-----5:R-:W-:-:S03]  /*0c90*/  FADD R25, R25, R31 ;  /* 0x0000001f19197221 */ /* 0x020fc60000000000 */
[----:B------:R-:W4:Y:S04]  /*0ca0*/  LDG.E R32, desc[UR8][R34.64+0x4] ;  /* 0x0000040822207981 */ /* 0x000f28000c1e1900 */
[----:B------:R-:W5:Y:S01]  /*0cb0*/  LDG.E R31, desc[UR8][R34.64+0x8] ;  /* 0x00000808221f7981 */ /* 0x000f62000c1e1900 */
[----:B--2---:R-:W-:-:S03]  /*0cc0*/  FADD R12, R12, R29 ;  /* 0x0000001d0c0c7221 */ /* 0x004fc60000000000 */
[----:B------:R0:W2:Y:S02]  /*0cd0*/  LDG.E R29, desc[UR8][R34.64+0xc] ;  /* 0x00000c08221d7981 */ /* 0x0000a4000c1e1900 */
[----:B0-----:R-:W-:-:S05]  /*0ce0*/  IMAD.WIDE R34, R26, 0x4, R20 ;  /* 0x000000041a227825 */ /* 0x001fca00078e0214 */
[----:B------:R-:W2:Y:S01]  /*0cf0*/  LDG.E R26, desc[UR8][R34.64] ;  /* 0x00000008221a7981 */ /* 0x000ea2000c1e1900 */
[----:B------:R-:W-:-:S04]  /*0d00*/  IADD3 R27, PT, PT, R27, 0x2, RZ ;  /* 0x000000021b1b7810 */ /* 0x000fc80007ffe0ff */
[----:B------:R-:W-:Y:S01]  /*0d10*/  ISETP.NE.AND P0, PT, R27, R6, PT ;  /* 0x000000061b00720c */ /* 0x000fe20003f05270 */
[----:B------:R-:W-:Y:S01]  /*0d20*/  FADD R22, R22, 1 ;  /* 0x3f80000016167421 */ /* 0x000fe20000000000 */
[----:B------:R-:W-:Y:S01]  /*0d30*/  FADD R11, R11, R30 ;  /* 0x0000001e0b0b7221 */ /* 0x000fe20000000000 */
[----:B------:R-:W-:Y:S02]  /*0d40*/  FADD R10, R10, R28 ;  /* 0x0000001c0a0a7221 */ /* 0x000fe40000000000 */
[----:B------:R-:W-:Y:S01]  /*0d50*/  FADD R22, R22, 1 ;  /* 0x3f80000016167421 */ /* 0x000fe20000000000 */
[----:B---3--:R-:W-:Y:S01]  /*0d60*/  FADD R23, R23, R33 ;  /* 0x0000002117177221 */ /* 0x008fe20000000000 */
[----:B----4-:R-:W-:Y:S01]  /*0d70*/  FADD R9, R9, R32 ;  /* 0x0000002009097221 */ /* 0x010fe20000000000 */
[----:B-----5:R-:W-:Y:S01]  /*0d80*/  FADD R8, R8, R31 ;  /* 0x0000001f08087221 */ /* 0x020fe20000000000 */
[----:B--2---:R-:W-:Y:S01]  /*0d90*/  FADD R7, R7, R29 ;  /* 0x0000001d07077221 */ /* 0x004fe20000000000 */
[----:B------:R-:W-:-:S03]  /*0da0*/  FADD R13, R13, R26 ;  /* 0x0000001a0d0d7221 */ /* 0x000fc60000000000 */
[----:B------:R-:W-:Y:S05]  /*0db0*/  @P0 BRA `(.L_x_7) ;  /* 0xfffffffc00000947 */ /* 0x000fea000383ffff */
.L_x_6:
[----:B------:R-:W-:Y:S05]  /*0dc0*/  BSYNC.RECONVERGENT B1 ;  /* 0x0000000000017941 */ /* 0x000fea0003800200 */
.L_x_5:
[----:B------:R-:W-:Y:S05]  /*0dd0*/  BRA `(.L_x_1) ;  /* 0x0000000400f07947 */ /* 0x000fea0003800000 */
.L_x_2:
[C---:B------:R-:W-:Y:S01]  /*0de0*/  IADD3 R0, PT, PT, -R5.reuse, R6, RZ ;  /* 0x0000000605007210 */ /* 0x040fe20007ffe1ff */
[----:B------:R-:W-:Y:S01]  /*0df0*/  BSSY.RECONVERGENT B1, `(.L_x_8) ;  /* 0x0000032000017945 */ /* 0x000fe20003800200 */
[----:B------:R-:W-:Y:S01]  /*0e00*/  IADD3 R3, PT, PT, R5, 0x1, RZ ;  /* 0x0000000105037810 */ /* 0x000fe20007ffe0ff */
[----:B------:R-:W-:Y:S01]  /*0e10*/  HFMA2 R23, -RZ, RZ, 0, 0 ;  /* 0x00000000ff177431 */ /* 0x000fe200000001ff */
[----:B------:R-:W-:Y:S02]  /*0e20*/  LOP3.LUT R0, R0, 0x1, RZ, 0xc0, !PT ;  /* 0x0000000100007812 */ /* 0x000fe400078ec0ff */
[----:B------:R-:W-:Y:S02]  /*0e30*/  CS2R R12, SRZ ;  /* 0x00000000000c7805 */ /* 0x000fe4000001ff00 */
[----:B------:R-:W-:Y:S02]  /*0e40*/  MOV R18, R5 ;  /* 0x0000000500127202 */ /* 0x000fe40000000f00 */
[----:B------:R-:W-:-:S02]  /*0e50*/  CS2R R10, SRZ ;  /* 0x00000000000a7805 */ /* 0x000fc4000001ff00 */
[----:B------:R-:W-:Y:S01]  /*0e60*/  ISETP.NE.U32.AND P0, PT, R0, 0x1, PT ;  /* 0x000000010000780c */ /* 0x000fe20003f05070 */
[----:B------:R-:W-:Y:S01]  /*0e70*/  HFMA2 R0, -RZ, RZ, 0, 0 ;  /* 0x00000000ff007431 */ /* 0x000fe200000001ff */
[----:B------:R-:W-:Y:S02]  /*0e80*/  ISETP.NE.AND P1, PT, R6, R3, PT ;  /* 0x000000030600720c */ /* 0x000fe40003f25270 */
[----:B------:R-:W-:Y:S02]  /*0e90*/  CS2R R8, SRZ ;  /* 0x0000000000087805 */ /* 0x000fe4000001ff00 */
[----:B------:R-:W-:Y:S02]  /*0ea0*/  MOV R7, RZ ;  /* 0x000000ff00077202 */ /* 0x000fe40000000f00 */
[----:B------:R-:W-:-:S05]  /*0eb0*/  CS2R R24, SRZ ;  /* 0x0000000000187805 */ /* 0x000fca000001ff00 */
        /* <DEDUP_REMOVED lines=8> */
[C---:B---3--:R-:W-:Y:S01]  /*0f40*/  SHF.L.U32 R11, R9.reuse, 0x2, RZ ;  /* 0x00000002090b7819 */ /* 0x048fe200000006ff */
[C---:B-1----:R-:W-:Y:S01]  /*0f50*/  IMAD.WIDE R18, R9.reuse, 0x4, R18 ;  /* 0x0000000409127825 */ /* 0x042fe200078e0212 */
[----:B------:R-:W-:-:S03]  /*0f60*/  LEA R7, R9, R9, 0x1 ;  /* 0x0000000909077211 */ /* 0x000fc600078e08ff */
[----:B--2---:R-:W-:Y:S01]  /*0f70*/  IMAD.WIDE R28, R11, 0x4, R28 ;  /* 0x000000040b1c7825 */ /* 0x004fe200078e021c */
[----:B------:R1:W2:Y:S03]  /*0f80*/  LDG.E R13, desc[UR8][R18.64] ;  /* 0x00000008120d7981 */ /* 0x0002a6000c1e1900 */
[C---:B0-----:R-:W-:Y:S01]  /*0f90*/  IMAD.WIDE R26, R7.reuse, 0x4, R26 ;  /* 0x00000004071a7825 */ /* 0x041fe200078e021a */
[----:B------:R-:W2:Y:S03]  /*0fa0*/  LDG.E R8, desc[UR8][R28.64] ;  /* 0x000000081c087981 */ /* 0x000ea6000c1e1900 */
[----:B----4-:R-:W-:Y:S01]  /*0fb0*/  IMAD.WIDE R30, R7, 0x4, R30 ;  /* 0x00000004071e7825 */ /* 0x010fe200078e021e */
[----:B------:R-:W3:Y:S04]  /*0fc0*/  LDG.E R10, desc[UR8][R28.64+0x4] ;  /* 0x000004081c0a7981 */ /* 0x000ee8000c1e1900 */
[----:B------:R-:W4:Y:S04]  /*0fd0*/  LDG.E R12, desc[UR8][R28.64+0x8] ;  /* 0x000008081c0c7981 */ /* 0x000f28000c1e1900 */
[----:B------:R-:W5:Y:S04]  /*0fe0*/  LDG.E R0, desc[UR8][R26.64] ;  /* 0x000000081a007981 */ /* 0x000f68000c1e1900 */
[----:B------:R-:W5:Y:S04]  /*0ff0*/  LDG.E R24, desc[UR8][R26.64+0x4] ;  /* 0x000004081a187981 */ /* 0x000f68000c1e1900 */
[----:B------:R-:W5:Y:S04]  /*1000*/  LDG.E R2, desc[UR8][R26.64+0x8] ;  /* 0x000008081a027981 */ /* 0x000f68000c1e1900 */
[----:B------:R-:W5:Y:S04]  /*1010*/  LDG.E R14, desc[UR8][R28.64+0xc] ;  /* 0x00000c081c0e7981 */ /* 0x000f68000c1e1900 */
[----:B------:R-:W5:Y:S04]  /*1020*/  LDG.E R16, desc[UR8][R30.64] ;  /* 0x000000081e107981 */ /* 0x000f68000c1e1900 */
[----:B------:R-:W5:Y:S04]  /*1030*/  LDG.E R20, desc[UR8][R30.64+0x4] ;  /* 0x000004081e147981 */ /* 0x000f68000c1e1900 */
[----:B------:R-:W5:Y:S01]  /*1040*/  LDG.E R22, desc[UR8][R30.64+0x8] ;  /* 0x000008081e167981 */ /* 0x000f62000c1e1900 */
[----:B-1----:R-:W-:Y:S01]  /*1050*/  MOV R18, R3 ;  /* 0x0000000300127202 */ /* 0x002fe20000000f00 */
[C---:B--2---:R-:W-:Y:S01]  /*1060*/  FFMA R23, R13.reuse, R8, RZ ;  /* 0x000000080d177223 */ /* 0x044fe200000000ff */
[C---:B---3--:R-:W-:Y:S01]  /*1070*/  FFMA R9, R13.reuse, R10, RZ ;  /* 0x0000000a0d097223 */ /* 0x048fe200000000ff */
[C---:B----4-:R-:W-:Y:S01]  /*1080*/  FFMA R8, R13.reuse, R12, RZ ;  /* 0x0000000c0d087223 */ /* 0x050fe200000000ff */
[C---:B-----5:R-:W-:Y:S01]  /*1090*/  FFMA R0, R13.reuse, R0, RZ ;  /* 0x000000000d007223 */ /* 0x060fe200000000ff */
[C---:B------:R-:W-:Y:S01]  /*10a0*/  FFMA R24, R13.reuse, R24, RZ ;  /* 0x000000180d187223 */ /* 0x040fe200000000ff */
[C---:B------:R-:W-:Y:S01]  /*10b0*/  FFMA R25, R13.reuse, R2, RZ ;  /* 0x000000020d197223 */ /* 0x040fe200000000ff */
[C---:B------:R-:W-:Y:S01]  /*10c0*/  FFMA R7, R13.reuse, R14, RZ ;  /* 0x0000000e0d077223 */ /* 0x040fe200000000ff */
[C---:B------:R-:W-:Y:S01]  /*10d0*/  FFMA R12, R13.reuse, R16, RZ ;  /* 0x000000100d0c7223 */ /* 0x040fe200000000ff */
[C---:B------:R-:W-:Y:S01]  /*10e0*/  FFMA R11, R13.reuse, R20, RZ ;  /* 0x000000140d0b7223 */ /* 0x040fe200000000ff */
[----:B------:R-:W-:Y:S01]  /*10f0*/  FFMA R10, R13, R22, RZ ;  /* 0x000000160d0a7223 */ /* 0x000fe200000000ff */
[----:B------:R-:W-:-:S07]  /*1100*/  FADD R13, RZ, R13 ;  /* 0x0000000dff0d7221 */ /* 0x000fce0000000000 */
.L_x_9:
[----:B------:R-:W-:Y:S05]  /*1110*/  BSYNC.RECONVERGENT B1 ;  /* 0x0000000000017941 */ /* 0x000fea0003800200 */
.L_x_8:
[----:B------:R-:W-:Y:S01]  /*1120*/  MOV R22, R13 ;  /* 0x0000000d00167202 */ /* 0x000fe20000000f00 */
[----:B------:R-:W-:Y:S06]  /*1130*/  @!P1 BRA `(.L_x_1) ;  /* 0x0000000400189947 */ /* 0x000fec0003800000 */
[----:B------:R-:W-:-:S07]  /*1140*/  MOV R22, R13 ;  /* 0x0000000d00167202 */ /* 0x000fce0000000f00 */
.L_x_10:
[----:B------:R-:W0:Y:S08]  /*1150*/  LDC.64 R28, c[0x0][0x380] ;  /* 0x0000e000ff1c7b82 */ /* 0x000e300000000a00 */
[----:B------:R-:W1:Y:S08]  /*1160*/  LDC.64 R16, c[0x0][0x3b0] ;  /* 0x0000ec00ff107b82 */ /* 0x000e700000000a00 */
[----:B------:R-:W2:Y:S01]  /*1170*/  LDC.64 R14, c[0x0][0x3a0] ;  /* 0x0000e800ff0e7b82 */ /* 0x000ea20000000a00 */
[----:B0-----:R-:W-:-:S05]  /*1180*/  IMAD.WIDE R28, R18, 0x4, R28 ;  /* 0x00000004121c7825 */ /* 0x001fca00078e021c */
[----:B------:R-:W3:Y:S04]  /*1190*/  LDG.E R21, desc[UR8][R28.64] ;  /* 0x000000081c157981 */ /* 0x000ee8000c1e1900 */
[----:B------:R-:W4:Y:S01]  /*11a0*/  LDG.E R20, desc[UR8][R28.64+0x4] ;  /* 0x000004081c147981 */ /* 0x000f22000c1e1900 */
[C---:B---3--:R-:W-:Y:S01]  /*11b0*/  SHF.L.U32 R3, R21.reuse, 0x2, RZ ;  /* 0x0000000215037819 */ /* 0x048fe200000006ff */
[----:B-1----:R-:W-:Y:S01]  /*11c0*/  IMAD.WIDE R26, R21, 0x4, R16 ;  /* 0x00000004151a7825 */ /* 0x002fe200078e0210 */
[----:B----4-:R-:W-:-:S03]  /*11d0*/  SHF.L.U32 R31, R20, 0x2, RZ ;  /* 0x00000002141f7819 */ /* 0x010fc600000006ff */
[--C-:B--2---:R-:W-:Y:S01]  /*11e0*/  IMAD.WIDE R2, R3, 0x4, R14.reuse ;  /* 0x0000000403027825 */ /* 0x104fe200078e020e */
[----:B------:R-:W2:Y:S03]  /*11f0*/  LDG.E R19, desc[UR8][R26.64] ;  /* 0x000000081a137981 */ /* 0x000ea6000c1e1900 */
[----:B------:R-:W-:Y:S01]  /*1200*/  IMAD.WIDE R14, R31, 0x4, R14 ;  /* 0x000000041f0e7825 */ /* 0x000fe200078e020e */
[----:B------:R-:W2:Y:S03]  /*1210*/  LDG.E R30, desc[UR8][R2.64+0x8] ;  /* 0x00000808021e7981 */ /* 0x000ea6000c1e1900 */
[----:B------:R-:W-:Y:S01]  /*1220*/  IMAD.WIDE R16, R20, 0x4, R16 ;  /* 0x0000000414107825 */ /* 0x000fe200078e0210 */
[----:B------:R-:W3:Y:S04]  /*1230*/  LDG.E R31, desc[UR8][R2.64+0x4] ;  /* 0x00000408021f7981 */ /* 0x000ee8000c1e1900 */
[----:B------:R-:W4:Y:S04]  /*1240*/  LDG.E R26, desc[UR8][R2.64] ;  /* 0x00000008021a7981 */ /* 0x000f28000c1e1900 */
[----:B------:R0:W5:Y:S04]  /*1250*/  LDG.E R27, desc[UR8][R16.64] ;  /* 0x00000008101b7981 */ /* 0x000168000c1e1900 */
[----:B------:R-:W5:Y:S04]  /*1260*/  LDG.E R33, desc[UR8][R14.64] ;  /* 0x000000080e217981 */ /* 0x000f68000c1e1900 */
[----:B------:R1:W5:Y:S01]  /*1270*/  LDG.E R32, desc[UR8][R2.64+0xc] ;  /* 0x00000c0802207981 */ /* 0x000362000c1e1900 */
[----:B0-----:R-:W0:Y:S01]  /*1280*/  LDC.64 R16, c[0x0][0x3a8] ;  /* 0x0000ea00ff107b82 */ /* 0x001e220000000a00 */
[----:B------:R-:W-:-:S02]  /*1290*/  LEA R21, R21, R21, 0x1 ;  /* 0x0000001515157211 */ /* 0x000fc400078e08ff */
[----:B------:R-:W5:Y:S01]  /*12a0*/  LDG.E R28, desc[UR8][R14.64+0x4] ;  /* 0x000004080e1c7981 */ /* 0x000f62000c1e1900 */
[----:B------:R-:W-:-:S03]  /*12b0*/  LEA R35, R20, R20, 0x1 ;  /* 0x0000001414237211 */ /* 0x000fc600078e08ff */
[----:B------:R-:W5:Y:S01]  /*12c0*/  LDG.E R29, desc[UR8][R14.64+0x8] ;  /* 0x000008080e1d7981 */ /* 0x000f62000c1e1900 */
[----:B-1----:R-:W1:Y:S03]  /*12d0*/  LDC.64 R2, c[0x0][0x398] ;  /* 0x0000e600ff027b82 */ /* 0x002e660000000a00 */
[----:B------:R-:W5:Y:S01]  /*12e0*/  LDG.E R14, desc[UR8][R14.64+0xc] ;  /* 0x00000c080e0e7981 */ /* 0x000f62000c1e1900 */
[C---:B--2---:R-:W-:Y:S01]  /*12f0*/  FFMA R30, R19.reuse, R30, R8 ;  /* 0x0000001e131e7223 */ /* 0x044fe20000000008 */
[----:B---3--:R-:W-:Y:S01]  /*1300*/  FFMA R31, R19, R31, R9 ;  /* 0x0000001f131f7223 */ /* 0x008fe20000000009 */
[----:B-1----:R-:W-:-:S04]  /*1310*/  IMAD.WIDE R8, R21, 0x4, R2 ;  /* 0x0000000415087825 */ /* 0x002fc800078e0202 */
[----:B----4-:R-:W-:Y:S01]  /*1320*/  FFMA R26, R19, R26, R23 ;  /* 0x0000001a131a7223 */ /* 0x010fe20000000017 */
[----:B------:R-:W-:Y:S01]  /*1330*/  IMAD.WIDE R2, R35, 0x4, R2 ;  /* 0x0000000423027825 */ /* 0x000fe200078e0202 */
[----:B------:R-:W2:Y:S04]  /*1340*/  LDG.E R20, desc[UR8][R8.64] ;  /* 0x0000000808147981 */ /* 0x000ea8000c1e1900 */
[----:B------:R-:W3:Y:S01]  /*1350*/  LDG.E R15, desc[UR8][R8.64+0x4] ;  /* 0x00000408080f7981 */ /* 0x000ee2000c1e1900 */
[----:B-----5:R-:W-:-:S03]  /*1360*/  FFMA R23, R27, R33, R26 ;  /* 0x000000211b177223 */ /* 0x020fc6000000001a */
[----:B------:R0:W4:Y:S01]  /*1370*/  LDG.E R26, desc[UR8][R8.64+0x8] ;  /* 0x00000808081a7981 */ /* 0x000122000c1e1900 */
[----:B------:R-:W-:-:S03]  /*1380*/  FFMA R7, R19, R32, R7 ;  /* 0x0000002013077223 */ /* 0x000fc60000000007 */
[----:B------:R-:W5:Y:S04]  /*1390*/  LDG.E R34, desc[UR8][R2.64] ;  /* 0x0000000802227981 */ /* 0x000f68000c1e1900 */
[----:B------:R-:W5:Y:S01]  /*13a0*/  LDG.E R32, desc[UR8][R2.64+0x4] ;  /* 0x0000040802207981 */ /* 0x000f62000c1e1900 */
[----:B0-----:R-:W-:-:S03]  /*13b0*/  IMAD.WIDE R8, R35, 0x4, R16 ;  /* 0x0000000423087825 */ /* 0x001fc600078e0210 */
[----:B------:R-:W5:Y:S01]  /*13c0*/  LDG.E R33, desc[UR8][R2.64+0x8] ;  /* 0x0000080802217981 */ /* 0x000f62000c1e1900 */
[----:B------:R-:W-:-:S03]  /*13d0*/  IMAD.WIDE R16, R21, 0x4, R16 ;  /* 0x0000000415107825 */ /* 0x000fc600078e0210 */
[----:B------:R-:W5:Y:S04]  /*13e0*/  LDG.E R21, desc[UR8][R8.64] ;  /* 0x0000000808157981 */ /* 0x000f68000c1e1900 */
[----:B------:R-:W5:Y:S04]  /*13f0*/  LDG.E R37, desc[UR8][R16.64+0x4] ;  /* 0x0000040810257981 */ /* 0x000f68000c1e1900 */
[----:B------:R-:W5:Y:S04]  /*1400*/  LDG.E R3, desc[UR8][R16.64] ;  /* 0x0000000810037981 */ /* 0x000f68000c1e1900 */
[----:B------:R-:W5:Y:S04]  /*1410*/  LDG.E R36, desc[UR8][R8.64+0x4] ;  /* 0x0000040808247981 */ /* 0x000f68000c1e1900 */
[----:B------:R0:W5:Y:S04]  /*1420*/  LDG.E R35, desc[UR8][R8.64+0x8] ;  /* 0x0000080808237981 */ /* 0x000168000c1e1900 */
[----:B------:R-:W5:Y:S01]  /*1430*/  LDG.E R16, desc[UR8][R16.64+0x8] ;  /* 0x0000080810107981 */ /* 0x000f62000c1e1900 */
[----:B------:R-:W-:-:S04]  /*1440*/  IADD3 R18, PT, PT, R18, 0x2, RZ ;  /* 0x0000000212127810 */ /* 0x000fc80007ffe0ff */
[----:B------:R-:W-:Y:S01]  /*1450*/  ISETP.NE.AND P0, PT, R18, R6, PT ;  /* 0x000000061200720c */ /* 0x000fe20003f05270 */
[C---:B0-----:R-:W-:Y:S01]  /*1460*/  FFMA R8, R27.reuse, R29, R30 ;  /* 0x0000001d1b087223 */ /* 0x041fe2000000001e */
[----:B------:R-:W-:Y:S01]  /*1470*/  FFMA R7, R27, R14, R7 ;  /* 0x0000000e1b077223 */ /* 0x000fe20000000007 */
[C---:B------:R-:W-:Y:S01]  /*1480*/  FADD R22, R19.reuse, R22 ;  /* 0x0000001613167221 */ /* 0x040fe20000000000 */
[----:B------:R-:W-:Y:S01]  /*1490*/  FADD R14, R19, R13 ;  /* 0x0000000d130e7221 */ /* 0x000fe20000000000 */
[----:B------:R-:W-:Y:S02]  /*14a0*/  FFMA R9, R27, R28, R31 ;  /* 0x0000001c1b097223 */ /* 0x000fe4000000001f */
[--C-:B------:R-:W-:Y:S01]  /*14b0*/  FADD R22, R22, R27.reuse ;  /* 0x0000001b16167221 */ /* 0x100fe20000000000 */
[----:B------:R-:W-:Y:S01]  /*14c0*/  FADD R13, R14, R27 ;  /* 0x0000001b0e0d7221 */ /* 0x000fe20000000000 */
[C---:B--2---:R-:W-:Y:S01]  /*14d0*/  FFMA R29, R19.reuse, R20, R0 ;  /* 0x00000014131d7223 */ /* 0x044fe20000000000 */
[C---:B---3--:R-:W-:Y:S01]  /*14e0*/  FFMA R15, R19.reuse, R15, R24 ;  /* 0x0000000f130f7223 */ /* 0x048fe20000000018 */
[----:B----4-:R-:W-:-:S02]  /*14f0*/  FFMA R26, R19, R26, R25 ;  /* 0x0000001a131a7223 */ /* 0x010fc40000000019 */
[C---:B-----5:R-:W-:Y:S01]  /*1500*/  FFMA R0, R27.reuse, R34, R29 ;  /* 0x000000221b007223 */ /* 0x060fe2000000001d */
[C---:B------:R-:W-:Y:S01]  /*1510*/  FFMA R24, R27.reuse, R32, R15 ;  /* 0x000000201b187223 */ /* 0x040fe2000000000f */
[----:B------:R-:W-:Y:S01]  /*1520*/  FFMA R25, R27, R33, R26 ;  /* 0x000000211b197223 */ /* 0x000fe2000000001a */
[C---:B------:R-:W-:Y:S01]  /*1530*/  FFMA R2, R19.reuse, R37, R11 ;  /* 0x0000002513027223 */ /* 0x040fe2000000000b */
[----:B------:R-:W-:-:S04]  /*1540*/  FFMA R12, R19, R3, R12 ;  /* 0x00000003130c7223 */ /* 0x000fc8000000000c */
[C---:B------:R-:W-:Y:S01]  /*1550*/  FFMA R12, R27.reuse, R21, R12 ;  /* 0x000000151b0c7223 */ /* 0x040fe2000000000c */
[----:B------:R-:W-:Y:S01]  /*1560*/  FFMA R11, R27, R36, R2 ;  /* 0x000000241b0b7223 */ /* 0x000fe20000000002 */
[----:B------:R-:W-:-:S04]  /*1570*/  FFMA R10, R19, R16, R10 ;  /* 0x00000010130a7223 */ /* 0x000fc8000000000a */
[----:B------:R-:W-:Y:S01]  /*1580*/  FFMA R10, R27, R35, R10 ;  /* 0x000000231b0a7223 */ /* 0x000fe2000000000a */
[----:B------:R-:W-:Y:S06]  /*1590*/  @P0 BRA `(.L_x_10) ;  /* 0xfffffff800ec0947 */ /* 0x000fec000383ffff */
.L_x_1:
[----:B------:R-:W-:Y:S05]  /*15a0*/  BSYNC.RECONVERGENT B0 ;  /* 0x0000000000007941 */ /* 0x000fea0003800200 */
.L_x_0:
[C---:B------:R-:W-:Y:S01]  /*15b0*/  FSETP.NEU.AND P0, PT, R22.reuse, RZ, PT ;  /* 0x000000ff1600720b */ /* 0x040fe20003f0d000 */
[----:B------:R-:W-:Y:S03]  /*15c0*/  BSSY.RECONVERGENT B2, `(.L_x_11) ;  /* 0x000000e000027945 */ /* 0x000fe60003800200 */
[----:B------:R-:W-:-:S04]  /*15d0*/  FSEL R14, R22, 1, P0 ;  /* 0x3f800000160e7808 */ /* 0x000fc80000000000 */
[----:B------:R-:W0:Y:S08]  /*15e0*/  MUFU.RCP R3, R14 ;  /* 0x0000000e00037308 */ /* 0x000e300000001000 */
[----:B------:R-:W1:Y:S01]  /*15f0*/  FCHK P0, R0, R14 ;  /* 0x0000000e00007302 */ /* 0x000e620000000000 */
[----:B0-----:R-:W-:-:S04]  /*1600*/  FFMA R2, -R14, R3, 1 ;  /* 0x3f8000000e027423 */ /* 0x001fc80000000103 */
[----:B------:R-:W-:-:S04]  /*1610*/  FFMA R3, R3, R2, R3 ;  /* 0x0000000203037223 */ /* 0x000fc80000000003 */
[----:B------:R-:W-:-:S04]  /*1620*/  FFMA R15, R3, R0, RZ ;  /* 0x00000000030f7223 */ /* 0x000fc800000000ff */
[----:B------:R-:W-:-:S04]  /*1630*/  FFMA R2, -R14, R15, R0 ;  /* 0x0000000f0e027223 */ /* 0x000fc80000000100 */
[----:B------:R-:W-:Y:S01]  /*1640*/  FFMA R17, R3, R2, R15 ;  /* 0x0000000203117223 */ /* 0x000fe2000000000f */
[----:B-1----:R-:W-:Y:S06]  /*1650*/  @!P0 BRA `(.L_x_12) ;  /* 0x0000000000108947 */ /* 0x002fec0003800000 */
[----:B------:R-:W-:Y:S02]  /*1660*/  MOV R2, R14 ;  /* 0x0000000e00027202 */ /* 0x000fe40000000f00 */
[----:B------:R-:W-:-:S07]  /*1670*/  MOV R3, 0x1690 ;  /* 0x0000169000037802 */ /* 0x000fce0000000f00 */
[----:B------:R-:W-:Y:S05]  /*1680*/  CALL.REL.NOINC `($__internal_1_$__cuda_sm3x_div_rn_noftz_f32_slowpath) ;  /* 0x0000002400607944 */ /* 0x000fea0003c00000 */
[----:B------:R-:W-:-:S07]  /*1690*/  MOV R17, R0 ;  /* 0x0000000000117202 */ /* 0x000fce0000000f00 */
.L_x_12:
[----:B------:R-:W-:Y:S05]  /*16a0*/  BSYNC.RECONVERGENT B2 ;  /* 0x0000000000027941 */ /* 0x000fea0003800200 */
.L_x_11:
[----:B------:R-:W0:Y:S01]  /*16b0*/  LDC.64 R18, c[0x0][0x3c8] ;  /* 0x0000f200ff127b82 */ /* 0x000e220000000a00 */
[----:B------:R-:W1:Y:S01]  /*16c0*/  MUFU.RCP R3, R14 ;  /* 0x0000000e00037308 */ /* 0x000e620000001000 */
[----:B------:R-:W-:Y:S01]  /*16d0*/  LEA R15, R4, R4, 0x1 ;  /* 0x00000004040f7211 */ /* 0x000fe200078e08ff */
[----:B------:R-:W-:Y:S06]  /*16e0*/  BSSY.RECONVERGENT B2, `(.L_x_13) ;  /* 0x000000f000027945 */ /* 0x000fec0003800200 */
[----:B------:R-:W2:Y:S01]  /*16f0*/  FCHK P0, R24, R14 ;  /* 0x0000000e18007302 */ /* 0x000ea20000000000 */
[----:B-1----:R-:W-:-:S04]  /*1700*/  FFMA R0, -R14, R3, 1 ;  /* 0x3f8000000e007423 */ /* 0x002fc80000000103 */
[----:B------:R-:W-:Y:S01]  /*1710*/  FFMA R3, R3, R0, R3 ;  /* 0x0000000003037223 */ /* 0x000fe20000000003 */
[----:B0-----:R-:W-:-:S04]  /*1720*/  IMAD.WIDE R18, R15, 0x4, R18 ;  /* 0x000000040f127825 */ /* 0x001fc800078e0212 */
[----:B------:R-:W-:Y:S01]  /*1730*/  FFMA R21, R3, R24, RZ ;  /* 0x0000001803157223 */ /* 0x000fe200000000ff */
[----:B------:R0:W-:Y:S03]  /*1740*/  STG.E desc[UR8][R18.64], R17 ;  /* 0x0000001112007986 */ /* 0x0001e6000c101908 */
[----:B------:R-:W-:-:S04]  /*1750*/  FFMA R0, -R14, R21, R24 ;  /* 0x000000150e007223 */ /* 0x000fc80000000118 */
[----:B------:R-:W-:Y:S01]  /*1760*/  FFMA R3, R3, R0, R21 ;  /* 0x0000000003037223 */ /* 0x000fe20000000015 */
[----:B--2---:R-:W-:Y:S06]  /*1770*/  @!P0 BRA `(.L_x_14) ;  /* 0x0000000000148947 */ /* 0x004fec0003800000 */
[----:B------:R-:W-:Y:S02]  /*1780*/  MOV R0, R24 ;  /* 0x0000001800007202 */ /* 0x000fe40000000f00 */
[----:B------:R-:W-:Y:S02]  /*1790*/  MOV R2, R14 ;  /* 0x0000000e00027202 */ /* 0x000fe40000000f00 */
[----:B------:R-:W-:-:S07]  /*17a0*/  MOV R3, 0x17c0 ;  /* 0x000017c000037802 */ /* 0x000fce0000000f00 */
[----:B0-----:R-:W-:Y:S05]  /*17b0*/  CALL.REL.NOINC `($__internal_1_$__cuda_sm3x_div_rn_noftz_f32_slowpath) ;  /* 0x0000002400147944 */ /* 0x001fea0003c00000 */
[----:B------:R-:W-:-:S07]  /*17c0*/  MOV R3, R0 ;  /* 0x0000000000037202 */ /* 0x000fce0000000f00 */
.L_x_14:
[----:B------:R-:W-:Y:S05]  /*17d0*/  BSYNC.RECONVERGENT B2 ;  /* 0x0000000000027941 */ /* 0x000fea0003800200 */
.L_x_13:
[----:B0-----:R-:W0:Y:S01]  /*17e0*/  MUFU.RCP R17, R14 ;  /* 0x0000000e00117308 */ /* 0x001e220000001000 */
[----:B------:R1:W-:Y:S01]  /*17f0*/  STG.E desc[UR8][R18.64+0x4], R3 ;  /* 0x0000040312007986 */ /* 0x0003e2000c101908 */
[----:B------:R-:W-:Y:S06]  /*1800*/  BSSY.RECONVERGENT B2, `(.L_x_15) ;  /* 0x000000c000027945 */ /* 0x000fec0003800200 */
[----:B------:R-:W2:Y:S01]  /*1810*/  FCHK P0, R25, R14 ;  /* 0x0000000e19007302 */ /* 0x000ea20000000000 */
[----:B0-----:R-:W-:-:S04]  /*1820*/  FFMA R0, -R14, R17, 1 ;  /* 0x3f8000000e007423 */ /* 0x001fc80000000111 */
[----:B------:R-:W-:-:S04]  /*1830*/  FFMA R0, R17, R0, R17 ;  /* 0x0000000011007223 */ /* 0x000fc80000000011 */
[----:B------:R-:W-:-:S04]  /*1840*/  FFMA R17, R0, R25, RZ ;  /* 0x0000001900117223 */ /* 0x000fc800000000ff */
[----:B------:R-:W-:-:S04]  /*1850*/  FFMA R2, -R14, R17, R25 ;  /* 0x000000110e027223 */ /* 0x000fc80000000119 */
[----:B------:R-:W-:Y:S01]  /*1860*/  FFMA R0, R0, R2, R17 ;  /* 0x0000000200007223 */ /* 0x000fe20000000011 */
[----:B-12---:R-:W-:Y:S06]  /*1870*/  @!P0 BRA `(.L_x_16) ;  /* 0x0000000000108947 */ /* 0x006fec0003800000 */
[----:B------:R-:W-:Y:S02]  /*1880*/  MOV R0, R25 ;  /* 0x0000001900007202 */ /* 0x000fe40000000f00 */
[----:B------:R-:W-:Y:S02]  /*1890*/  MOV R2, R14 ;  /* 0x0000000e00027202 */ /* 0x000fe40000000f00 */
[----:B------:R-:W-:-:S07]  /*18a0*/  MOV R3, 0x18c0 ;  /* 0x000018c000037802 */ /* 0x000fce0000000f00 */
[----:B------:R-:W-:Y:S05]  /*18b0*/  CALL.REL.NOINC `($__internal_1_$__cuda_sm3x_div_rn_noftz_f32_slowpath) ;  /* 0x0000002000d47944 */ /* 0x000fea0003c00000 */
.L_x_16:
[----:B------:R-:W-:Y:S05]  /*18c0*/  BSYNC.RECONVERGENT B2 ;  /* 0x0000000000027941 */ /* 0x000fea0003800200 */
.L_x_15:
[----:B------:R-:W-:Y:S01]  /*18d0*/  FMUL R2, R23, R23 ;  /* 0x0000001717027220 */ /* 0x000fe20000400000 */
[----:B------:R0:W-:Y:S01]  /*18e0*/  STG.E desc[UR8][R18.64+0x8], R0 ;  /* 0x0000080012007986 */ /* 0x0001e2000c101908 */
[----:B------:R-:W-:Y:S02]  /*18f0*/  BSSY.RECONVERGENT B0, `(.L_x_17) ;  /* 0x000000f000007945 */ /* 0x000fe40003800200 */
[----:B------:R-:W-:-:S04]  /*1900*/  FFMA R3, R9, R9, R2 ;  /* 0x0000000909037223 */ /* 0x000fc80000000002 */
[----:B------:R-:W-:-:S04]  /*1910*/  FFMA R2, R8, R8, R3 ;  /* 0x0000000808027223 */ /* 0x000fc80000000003 */
[----:B------:R-:W-:-:S04]  /*1920*/  FFMA R3, R7, R7, R2 ;  /* 0x0000000707037223 */ /* 0x000fc80000000002 */
[----:B------:R0:W1:Y:S01]  /*1930*/  MUFU.RSQ R16, R3 ;  /* 0x0000000300107308 */ /* 0x0000620000001400 */
[----:B------:R-:W-:-:S04]  /*1940*/  IADD3 R2, PT, PT, R3, -0xd000000, RZ ;  /* 0xf300000003027810 */ /* 0x000fc80007ffe0ff */
[----:B------:R-:W-:-:S13]  /*1950*/  ISETP.GT.U32.AND P0, PT, R2, 0x727fffff, PT ;  /* 0x727fffff0200780c */ /* 0x000fda0003f04070 */
[----:B01----:R-:W-:Y:S05]  /*1960*/  @!P0 BRA `(.L_x_18) ;  /* 0x00000000000c8947 */ /* 0x003fea0003800000 */
[----:B------:R-:W-:-:S07]  /*1970*/  MOV R19, 0x1990 ;  /* 0x0000199000137802 */ /* 0x000fce0000000f00 */
[----:B------:R-:W-:Y:S05]  /*1980*/  CALL.REL.NOINC `($__internal_0_$__cuda_sm20_sqrt_rn_f32_slowpath) ;  /* 0x0000002000407944 */ /* 0x000fea0003c00000 */
[----:B------:R-:W-:Y:S05]  /*1990*/  BRA `(.L_x_19) ;  /* 0x0000000000107947 */ /* 0x000fea0003800000 */
.L_x_18:
[----:B------:R-:W-:Y:S01]  /*19a0*/  FMUL.FTZ R24, R3, R16 ;  /* 0x0000001003187220 */ /* 0x000fe20000410000 */
[----:B------:R-:W-:-:S03]  /*19b0*/  FMUL.FTZ R0, R16, 0.5 ;  /* 0x3f00000010007820 */ /* 0x000fc60000410000 */
[----:B------:R-:W-:-:S04]  /*19c0*/  FFMA R3, -R24, R24, R3 ;  /* 0x0000001818037223 */ /* 0x000fc80000000103 */
[----:B------:R-:W-:-:S07]  /*19d0*/  FFMA R24, R3, R0, R24 ;  /* 0x0000000003187223 */ /* 0x000fce0000000018 */
.L_x_19:
[----:B------:R-:W-:Y:S05]  /*19e0*/  BSYNC.RECONVERGENT B0 ;  /* 0x0000000000007941 */ /* 0x000fea0003800200 */
.L_x_17:
[----:B------:R-:W-:Y:S01]  /*19f0*/  FSETP.GT.AND P0, PT, R24, RZ, PT ;  /* 0x000000ff1800720b */ /* 0x000fe20003f04000 */
[----:B------:R-:W-:-:S12]  /*1a00*/  BSSY.RECONVERGENT B2, `(.L_x_20) ;  /* 0x000004a000027945 */ /* 0x000fd80003800200 */
[----:B------:R-:W-:Y:S05]  /*1a10*/  @!P0 BRA `(.L_x_21) ;  /* 0x0000000400048947 */ /* 0x000fea0003800000 */
[----:B------:R-:W0:Y:S01]  /*1a20*/  MUFU.RCP R3, R24 ;  /* 0x0000001800037308 */ /* 0x000e220000001000 */
[----:B------:R-:W-:Y:S07]  /*1a30*/  BSSY.RECONVERGENT B3, `(.L_x_22) ;  /* 0x000000d000037945 */ /* 0x000fee0003800200 */
[----:B------:R-:W1:Y:S01]  /*1a40*/  FCHK P0, R23, R24 ;  /* 0x0000001817007302 */ /* 0x000e620000000000 */
[----:B0-----:R-:W-:-:S04]  /*1a50*/  FFMA R0, R3, -R24, 1 ;  /* 0x3f80000003007423 */ /* 0x001fc80000000818 */
[----:B------:R-:W-:-:S04]  /*1a60*/  FFMA R0, R3, R0, R3 ;  /* 0x0000000003007223 */ /* 0x000fc80000000003 */
[----:B------:R-:W-:-:S04]  /*1a70*/  FFMA R2, R0, R23, RZ ;  /* 0x0000001700027223 */ /* 0x000fc800000000ff */
[----:B------:R-:W-:-:S04]  /*1a80*/  FFMA R3, R2, -R24, R23 ;  /* 0x8000001802037223 */ /* 0x000fc80000000017 */
[----:B------:R-:W-:Y:S01]  /*1a90*/  FFMA R3, R0, R3, R2 ;  /* 0x0000000300037223 */ /* 0x000fe20000000002 */
[----:B-1----:R-:W-:Y:S06]  /*1aa0*/  @!P0 BRA `(.L_x_23) ;  /* 0x0000000000148947 */ /* 0x002fec0003800000 */
[----:B------:R-:W-:Y:S02]  /*1ab0*/  MOV R0, R23 ;  /* 0x0000001700007202 */ /* 0x000fe40000000f00 */
[----:B------:R-:W-:Y:S02]  /*1ac0*/  MOV R2, R24 ;  /* 0x0000001800027202 */ /* 0x000fe40000000f00 */
[----:B------:R-:W-:-:S07]  /*1ad0*/  MOV R3, 0x1af0 ;  /* 0x00001af000037802 */ /* 0x000fce0000000f00 */
[----:B------:R-:W-:Y:S05]  /*1ae0*/  CALL.REL.NOINC `($__internal_1_$__cuda_sm3x_div_rn_noftz_f32_slowpath) ;  /* 0x0000002000487944 */ /* 0x000fea0003c00000 */
[----:B------:R-:W-:-:S07]  /*1af0*/  MOV R3, R0 ;  /* 0x0000000000037202 */ /* 0x000fce0000000f00 */
.L_x_23:
[----:B------:R-:W-:Y:S05]  /*1b00*/  BSYNC.RECONVERGENT B3 ;  /* 0x0000000000037941 */ /* 0x000fea0003800200 */
.L_x_22:
[----:B------:R-:W0:Y:S01]  /*1b10*/  LDC.64 R18, c[0x0][0x3d0] ;  /* 0x0000f400ff127b82 */ /* 0x000e220000000a00 */
[----:B------:R-:W1:Y:S01]  /*1b20*/  MUFU.RCP R17, R24 ;  /* 0x0000001800117308 */ /* 0x000e620000001000 */
[----:B------:R-:W-:Y:S01]  /*1b30*/  SHF.L.U32 R23, R4, 0x2, RZ ;  /* 0x0000000204177819 */ /* 0x000fe200000006ff */
[----:B------:R-:W-:Y:S06]  /*1b40*/  BSSY.RECONVERGENT B3, `(.L_x_24) ;  /* 0x000000e000037945 */ /* 0x000fec0003800200 */
[----:B------:R-:W2:Y:S01]  /*1b50*/  FCHK P0, R9, R24 ;  /* 0x0000001809007302 */ /* 0x000ea20000000000 */
[----:B-1----:R-:W-:-:S04]  /*1b60*/  FFMA R0, R17, -R24, 1 ;  /* 0x3f80000011007423 */ /* 0x002fc80000000818 */
[----:B------:R-:W-:Y:S01]  /*1b70*/  FFMA R0, R17, R0, R17 ;  /* 0x0000000011007223 */ /* 0x000fe20000000011 */
[----:B0-----:R-:W-:-:S04]  /*1b80*/  IMAD.WIDE R18, R23, 0x4, R18 ;  /* 0x0000000417127825 */ /* 0x001fc800078e0212 */
[----:B------:R-:W-:Y:S01]  /*1b90*/  FFMA R2, R0, R9, RZ ;  /* 0x0000000900027223 */ /* 0x000fe200000000ff */
[----:B------:R0:W-:Y:S03]  /*1ba0*/  STG.E desc[UR8][R18.64], R3 ;  /* 0x0000000312007986 */ /* 0x0001e6000c101908 */
[----:B------:R-:W-:-:S04]  /*1bb0*/  FFMA R17, R2, -R24, R9 ;  /* 0x8000001802117223 */ /* 0x000fc80000000009 */
[----:B------:R-:W-:Y:S01]  /*1bc0*/  FFMA R0, R0, R17, R2 ;  /* 0x0000001100007223 */ /* 0x000fe20000000002 */
[----:B--2---:R-:W-:Y:S06]  /*1bd0*/  @!P0 BRA `(.L_x_25) ;  /* 0x0000000000108947 */ /* 0x004fec0003800000 */
[----:B------:R-:W-:Y:S02]  /*1be0*/  MOV R0, R9 ;  /* 0x0000000900007202 */ /* 0x000fe40000000f00 */
[----:B------:R-:W-:Y:S02]  /*1bf0*/  MOV R2, R24 ;  /* 0x0000001800027202 */ /* 0x000fe40000000f00 */
[----:B0-----:R-:W-:-:S07]  /*1c00*/  MOV R3, 0x1c20 ;  /* 0x00001c2000037802 */ /* 0x001fce0000000f00 */
[----:B------:R-:W-:Y:S05]  /*1c10*/  CALL.REL.NOINC `($__internal_1_$__cuda_sm3x_div_rn_noftz_f32_slowpath) ;  /* 0x0000001c00fc7944 */ /* 0x000fea0003c00000 */
.L_x_25:
[----:B------:R-:W-:Y:S05]  /*1c20*/  BSYNC.RECONVERGENT B3 ;  /* 0x0000000000037941 */ /* 0x000fea0003800200 */
.L_x_24:
[----:B0-----:R-:W0:Y:S01]  /*1c30*/  MUFU.RCP R3, R24 ;  /* 0x0000001800037308 */ /* 0x001e220000001000 */
[----:B------:R1:W-:Y:S01]  /*1c40*/  STG.E desc[UR8][R18.64+0x4], R0 ;  /* 0x0000040012007986 */ /* 0x0003e2000c101908 */
[----:B------:R-:W-:Y:S06]  /*1c50*/  BSSY.RECONVERGENT B3, `(.L_x_26) ;  /* 0x000000d000037945 */ /* 0x000fec0003800200 */
[----:B------:R-:W2:Y:S01]  /*1c60*/  FCHK P0, R8, R24 ;  /* 0x0000001808007302 */ /* 0x000ea20000000000 */
[----:B0-----:R-:W-:-:S04]  /*1c70*/  FFMA R2, R3, -R24, 1 ;  /* 0x3f80000003027423 */ /* 0x001fc80000000818 */
[----:B------:R-:W-:-:S04]  /*1c80*/  FFMA R3, R3, R2, R3 ;  /* 0x0000000203037223 */ /* 0x000fc80000000003 */
[----:B------:R-:W-:-:S04]  /*1c90*/  FFMA R9, R3, R8, RZ ;  /* 0x0000000803097223 */ /* 0x000fc800000000ff */
[----:B------:R-:W-:-:S04]  /*1ca0*/  FFMA R2, R9, -R24, R8 ;  /* 0x8000001809027223 */ /* 0x000fc80000000008 */
[----:B------:R-:W-:Y:S01]  /*1cb0*/  FFMA R3, R3, R2, R9 ;  /* 0x0000000203037223 */ /* 0x000fe20000000009 */
[----:B-12---:R-:W-:Y:S06]  /*1cc0*/  @!P0 BRA `(.L_x_27) ;  /* 0x0000000000148947 */ /* 0x006fec0003800000 */
[----:B------:R-:W-:Y:S02]  /*1cd0*/  MOV R0, R8 ;  /* 0x0000000800007202 */ /* 0x000fe40000000f00 */
[----:B------:R-:W-:Y:S02]  /*1ce0*/  MOV R2, R24 ;  /* 0x0000001800027202 */ /* 0x000fe40000000f00 */
[----:B------:R-:W-:-:S07]  /*1cf0*/  MOV R3, 0x1d10 ;  /* 0x00001d1000037802 */ /* 0x000fce0000000f00 */
[----:B------:R-:W-:Y:S05]  /*1d00*/  CALL.REL.NOINC `($__internal_1_$__cuda_sm3x_div_rn_noftz_f32_slowpath) ;  /* 0x0000001c00c07944 */ /* 0x000fea0003c00000 */
[----:B------:R-:W-:-:S07]  /*1d10*/  MOV R3, R0 ;  /* 0x0000000000037202 */ /* 0x000fce0000000f00 */
.L_x_27:
[----:B------:R-:W-:Y:S05]  /*1d20*/  BSYNC.RECONVERGENT B3 ;  /* 0x0000000000037941 */ /* 0x000fea0003800200 */
.L_x_26:
[----:B------:R-:W0:Y:S01]  /*1d30*/  MUFU.RCP R9, R24 ;  /* 0x0000001800097308 */ /* 0x000e220000001000 */
        /* <DEDUP_REMOVED lines=13> */
.L_x_29:
[----:B------:R-:W-:Y:S05]  /*1e10*/  BSYNC.RECONVERGENT B3 ;  /* 0x0000000000037941 */ /* 0x000fea0003800200 */
.L_x_28:
[----:B------:R-:W-:Y:S05]  /*1e20*/  BRA `(.L_x_30) ;  /* 0x00000000001c7947 */ /* 0x000fea0003800000 */
.L_x_21:
[----:B------:R-:W0:Y:S01]  /*1e30*/  LDC.64 R2, c[0x0][0x3d0] ;  /* 0x0000f400ff027b82 */ /* 0x000e220000000a00 */
[----:B------:R-:W-:Y:S01]  /*1e40*/  SHF.L.U32 R23, R4, 0x2, RZ ;  /* 0x0000000204177819 */ /* 0x000fe200000006ff */
[----:B------:R-:W-:-:S04]  /*1e50*/  HFMA2 R0, -RZ, RZ, 1.875, 0 ;  /* 0x3f800000ff007431 */ /* 0x000fc800000001ff */
[----:B0-----:R-:W-:-:S05]  /*1e60*/  IMAD.WIDE R2, R23, 0x4, R2 ;  /* 0x0000000417027825 */ /* 0x001fca00078e0202 */
[----:B------:R0:W-:Y:S04]  /*1e70*/  STG.E desc[UR8][R2.64], RZ ;  /* 0x000000ff02007986 */ /* 0x0001e8000c101908 */
[----:B------:R0:W-:Y:S04]  /*1e80*/  STG.E desc[UR8][R2.64+0x4], RZ ;  /* 0x000004ff02007986 */ /* 0x0001e8000c101908 */
[----:B------:R0:W-:Y:S02]  /*1e90*/  STG.E desc[UR8][R2.64+0x8], RZ ;  /* 0x000008ff02007986 */ /* 0x0001e4000c101908 */
.L_x_30:
[----:B------:R-:W-:Y:S05]  /*1ea0*/  BSYNC.RECONVERGENT B2 ;  /* 0x0000000000027941 */ /* 0x000fea0003800200 */
.L_x_20:
[----:B------:R-:W1:Y:S01]  /*1eb0*/  LDC.64 R8, c[0x0][0x3d0] ;  /* 0x0000f400ff087b82 */ /* 0x000e620000000a00 */
[----:B0-----:R-:W0:Y:S01]  /*1ec0*/  MUFU.RCP R3, R14 ;  /* 0x0000000e00037308 */ /* 0x001e220000001000 */
[----:B------:R-:W-:Y:S07]  /*1ed0*/  BSSY.RECONVERGENT B2, `(.L_x_31) ;  /* 0x000000f000027945 */ /* 0x000fee0003800200 */
[----:B------:R-:W2:Y:S01]  /*1ee0*/  FCHK P0, R12, R14 ;  /* 0x0000000e0c007302 */ /* 0x000ea20000000000 */
[----:B0-----:R-:W-:-:S04]  /*1ef0*/  FFMA R2, -R14, R3, 1 ;  /* 0x3f8000000e027423 */ /* 0x001fc80000000103 */
[----:B------:R-:W-:Y:S01]  /*1f00*/  FFMA R3, R3, R2, R3 ;  /* 0x0000000203037223 */ /* 0x000fe20000000003 */
[----:B-1----:R-:W-:-:S04]  /*1f10*/  IMAD.WIDE R8, R23, 0x4, R8 ;  /* 0x0000000417087825 */ /* 0x002fc800078e0208 */
[----:B------:R-:W-:Y:S01]  /*1f20*/  FFMA R7, R3, R12, RZ ;  /* 0x0000000c03077223 */ /* 0x000fe200000000ff */
[----:B------:R0:W-:Y:S03]  /*1f30*/  STG.E desc[UR8][R8.64+0xc], R0 ;  /* 0x00000c0008007986 */ /* 0x0001e6000c101908 */
[----:B------:R-:W-:-:S04]  /*1f40*/  FFMA R2, -R14, R7, R12 ;  /* 0x000000070e027223 */ /* 0x000fc8000000010c */
[----:B------:R-:W-:Y:S01]  /*1f50*/  FFMA R3, R3, R2, R7 ;  /* 0x0000000203037223 */ /* 0x000fe20000000007 */
[----:B--2---:R-:W-:Y:S06]  /*1f60*/  @!P0 BRA `(.L_x_32) ;  /* 0x0000000000148947 */ /* 0x004fec0003800000 */
[----:B0-----:R-:W-:Y:S02]  /*1f70*/  MOV R0, R12 ;  /* 0x0000000c00007202 */ /* 0x001fe40000000f00 */
[----:B------:R-:W-:Y:S02]  /*1f80*/  MOV R2, R14 ;  /* 0x0000000e00027202 */ /* 0x000fe40000000f00 */
[----:B------:R-:W-:-:S07]  /*1f90*/  MOV R3, 0x1fb0 ;  /* 0x00001fb000037802 */ /* 0x000fce0000000f00 */
[----:B------:R-:W-:Y:S05]  /*1fa0*/  CALL.REL.NOINC `($__internal_1_$__cuda_sm3x_div_rn_noftz_f32_slowpath) ;  /* 0x0000001c00187944 */ /* 0x000fea0003c00000 */
[----:B------:R-:W-:-:S07]  /*1fb0*/  MOV R3, R0 ;  /* 0x0000000000037202 */ /* 0x000fce0000000f00 */
.L_x_32:
[----:B------:R-:W-:Y:S05]  /*1fc0*/  BSYNC.RECONVERGENT B2 ;  /* 0x0000000000027941 */ /* 0x000fea0003800200 */
.L_x_31:
[----:B0-----:R-:W0:Y:S01]  /*1fd0*/  LDC.64 R8, c[0x0][0x3d8] ;  /* 0x0000f600ff087b82 */ /* 0x001e220000000a00 */
[----:B------:R-:W1:Y:S01]  /*1fe0*/  MUFU.RCP R7, R14 ;  /* 0x0000000e00077308 */ /* 0x000e620000001000 */
[----:B------:R-:W-:Y:S07]  /*1ff0*/  BSSY.RECONVERGENT B2, `(.L_x_33) ;  /* 0x000000e000027945 */ /* 0x000fee0003800200 */
        /* <DEDUP_REMOVED lines=11> */
[----:B0-----:R-:W-:-:S07]  /*20b0*/  MOV R3, 0x20d0 ;  /* 0x000020d000037802 */ /* 0x001fce0000000f00 */
[----:B------:R-:W-:Y:S05]  /*20c0*/  CALL.REL.NOINC `($__internal_1_$__cuda_sm3x_div_rn_noftz_f32_slowpath) ;  /* 0x0000001800d07944 */ /* 0x000fea0003c00000 */
.L_x_34:
[----:B------:R-:W-:Y:S05]  /*20d0*/  BSYNC.RECONVERGENT B2 ;  /* 0x0000000000027941 */ /* 0x000fea0003800200 */
.L_x_33:
        /* <DEDUP_REMOVED lines=14> */
[----:B------:R-:W-:-:S07]  /*21c0*/  MOV R7, R0 ;  /* 0x0000000000077202 */ /* 0x000fce0000000f00 */
.L_x_36:
[----:B------:R-:W-:Y:S05]  /*21d0*/  BSYNC.RECONVERGENT B2 ;  /* 0x0000000000027941 */ /* 0x000fea0003800200 */
.L_x_35:
[----:B------:R-:W0:Y:S01]  /*21e0*/  LDC R0, c[0x0][0x3c0] ;  /* 0x0000f000ff007b82 */ /* 0x000e220000000800 */
[----:B------:R-:W-:Y:S01]  /*21f0*/  FMNMX R13, R13, 1, PT ;  /* 0x3f8000000d0d7809 */ /* 0x000fe20003800000 */
[----:B------:R1:W-:Y:S06]  /*2200*/  STG.E desc[UR8][R8.64+0x8], R7 ;  /* 0x0000080708007986 */ /* 0x0003ec000c101908 */
[----:B------:R-:W2:Y:S01]  /*2210*/  LDC.64 R2, c[0x0][0x3e0] ;  /* 0x0000f800ff027b82 */ /* 0x000ea20000000a00 */
[----:B0-----:R-:W-:Y:S01]  /*2220*/  ISETP.GE.AND P0, PT, R0, 0x1, PT ;  /* 0x000000010000780c */ /* 0x001fe20003f06270 */
[----:B--2---:R-:W-:-:S05]  /*2230*/  IMAD.WIDE R2, R4, 0x4, R2 ;  /* 0x0000000404027825 */ /* 0x004fca00078e0202 */
[----:B------:R1:W-:Y:S07]  /*2240*/  STG.E desc[UR8][R2.64], R13 ;  /* 0x0000000d02007986 */ /* 0x0003ee000c101908 */
[----:B------:R-:W-:Y:S05]  /*2250*/  @!P0 EXIT ;  /* 0x000000000000894d */ /* 0x000fea0003800000 */
[----:B------:R-:W0:Y:S02]  /*2260*/  LDCU.U8 UR4, c[0x0][0x3c4] ;  /* 0x00007880ff0477ac */ /* 0x000e240008000000 */
[----:B0-----:R-:W-:-:S04]  /*2270*/  UPRMT UR4, UR4, 0x8880, URZ ;  /* 0x0000888004047896 */ /* 0x001fc800080000ff */
[----:B------:R-:W-:-:S09]  /*2280*/  UISETP.NE.AND UP0, UPT, UR4, URZ, UPT ;  /* 0x000000ff0400728c */ /* 0x000fd2000bf05270 */
[----:B------:R-:W-:Y:S05]  /*2290*/  BRA.U UP0, `(.L_x_37) ;  /* 0x0000000900c07547 */ /* 0x000fea000b800000 */
[----:B------:R-:W0:Y:S01]  /*22a0*/  LDCU.64 UR6, c[0x0][0x380] ;  /* 0x00007000ff0677ac */ /* 0x000e220008000a00 */
[CC--:B-1----:R-:W-:Y:S02]  /*22b0*/  IADD3 R8, PT, PT, -R5.reuse, R6.reuse, RZ ;  /* 0x0000000605087210 */ /* 0x0c2fe40007ffe1ff */
[----:B------:R-:W-:Y:S01]  /*22c0*/  IADD3 R7, PT, PT, R5, -R6, RZ ;  /* 0x8000000605077210 */ /* 0x000fe20007ffe0ff */
[----:B------:R-:W-:Y:S01]  /*22d0*/  UMOV UR4, URZ ;  /* 0x000000ff00047c82 */ /* 0x000fe20008000000 */
[C---:B------:R-:W-:Y:S02]  /*22e0*/  LOP3.LUT R9, R8.reuse, 0xfffffff8, RZ, 0xc0, !PT ;  /* 0xfffffff808097812 */ /* 0x040fe400078ec0ff */
[C---:B------:R-:W-:Y:S02]  /*22f0*/  LOP3.LUT R12, R8.reuse, 0x7, RZ, 0xc0, !PT ;  /* 0x00000007080c7812 */ /* 0x040fe400078ec0ff */
[----:B------:R-:W-:Y:S02]  /*2300*/  LOP3.LUT R10, R8, 0x3, RZ, 0xc0, !PT ;  /* 0x00000003080a7812 */ /* 0x000fe400078ec0ff */
[----:B------:R-:W-:-:S02]  /*2310*/  IADD3 R9, PT, PT, -R9, RZ, RZ ;  /* 0x000000ff09097210 */ /* 0x000fc40007ffe1ff */
[----:B------:R-:W-:Y:S01]  /*2320*/  IADD3 R11, PT, PT, R12, -0x1, RZ ;  /* 0xffffffff0c0b7810 */ /* 0x000fe20007ffe0ff */
[----:B0-----:R-:W-:-:S04]  /*2330*/  UIADD3 UR6, UP0, UPT, UR6, 0x10, URZ ;  /* 0x0000001006067890 */ /* 0x001fc8000ff1e0ff */
[----:B------:R-:W-:-:S12]  /*2340*/  UIADD3.X UR7, UPT, UPT, URZ, UR7, URZ, UP0, !UPT ;  /* 0x00000007ff077290 */ /* 0x000fd800087fe4ff */
.L_x_47:
[----:B------:R-:W-:Y:S01]  /*2350*/  ISETP.GT.AND P0, PT, R6, R5, PT ;  /* 0x000000050600720c */ /* 0x000fe20003f04270 */
[----:B------:R-:W-:Y:S01]  /*2360*/  BSSY.RECONVERGENT B0, `(.L_x_38) ;  /* 0x0000089000007945 */ /* 0x000fe20003800200 */
[----:B------:R-:W-:Y:S01]  /*2370*/  HFMA2 R26, -RZ, RZ, 0, 0 ;  /* 0x00000000ff1a7431 */ /* 0x000fe200000001ff */
[----:B0-----:R-:W-:-:S10]  /*2380*/  MOV R13, RZ ;  /* 0x000000ff000d7202 */ /* 0x001fd40000000f00 */
[----:B------:R-:W-:Y:S05]  /*2390*/  @!P0 BRA `(.L_x_39) ;  /* 0x0000000800148947 */ /* 0x000fea0003800000 */
[----:B------:R-:W-:Y:S01]  /*23a0*/  ISETP.GT.U32.AND P0, PT, R7, -0x8, PT ;  /* 0xfffffff80700780c */ /* 0x000fe20003f04070 */
[----:B------:R-:W-:Y:S01]  /*23b0*/  BSSY.RECONVERGENT B1, `(.L_x_40) ;  /* 0x0000042000017945 */ /* 0x000fe20003800200 */
[----:B------:R-:W-:Y:S02]  /*23c0*/  ISETP.NE.AND P1, PT, R12, RZ, PT ;  /* 0x000000ff0c00720c */ /* 0x000fe40003f25270 */
[----:B------:R-:W-:Y:S02]  /*23d0*/  MOV R13, RZ ;  /* 0x000000ff000d7202 */ /* 0x000fe40000000f00 */
[----:B------:R-:W-:Y:S02]  /*23e0*/  MOV R0, R5 ;  /* 0x0000000500007202 */ /* 0x000fe40000000f00 */
[----:B------:R-:W-:-:S05]  /*23f0*/  MOV R26, RZ ;  /* 0x000000ff001a7202 */ /* 0x000fca0000000f00 */
[----:B------:R-:W-:Y:S05]  /*2400*/  @P0 BRA `(.L_x_41) ;  /* 0x0000000000f00947 */ /* 0x000fea0003800000 */
[----:B------:R-:W-:Y:S01]  /*2410*/  HFMA2 R13, -RZ, RZ, 0, 0 ;  /* 0x00000000ff0d7431 */ /* 0x000fe200000001ff */
[----:B------:R-:W-:Y:S02]  /*2420*/  MOV R27, R9 ;  /* 0x00000009001b7202 */ /* 0x000fe40000000f00 */
[----:B------:R-:W-:-:S07]  /*2430*/  MOV R0, R5 ;  /* 0x0000000500007202 */ /* 0x000fce0000000f00 */
.L_x_42:
[----:B------:R-:W-:Y:S01]  /*2440*/  MOV R18, UR6 ;  /* 0x0000000600127c02 */ /* 0x000fe20008000f00 */
[----:B------:R-:W0:Y:S01]  /*2450*/  LDC R28, c[0x0][0x3c0] ;  /* 0x0000f000ff1c7b82 */ /* 0x000e220000000800 */
[----:B------:R-:W-:-:S03]  /*2460*/  MOV R19, UR7 ;  /* 0x0000000700137c02 */ /* 0x000fc60008000f00 */
[----:B------:R-:W-:-:S04]  /*2470*/  IMAD.WIDE R18, R0, 0x4, R18 ;  /* 0x0000000400127825 */ /* 0x000fc800078e0212 */
[----:B------:R-:W1:Y:S01]  /*2480*/  LDC.64 R2, c[0x0][0x3b8] ;  /* 0x0000ee00ff027b82 */ /* 0x000e620000000a00 */
[----:B------:R-:W0:Y:S04]  /*2490*/  LDG.E R15, desc[UR8][R18.64+-0x10] ;  /* 0xfffff008120f7981 */ /* 0x000e28000c1e1900 */
[----:B------:R-:W2:Y:S04]  /*24a0*/  LDG.E R17, desc[UR8][R18.64+-0xc] ;  /* 0xfffff40812117981 */ /* 0x000ea8000c1e1900 */
[----:B------:R-:W3:Y:S04]  /*24b0*/  LDG.E R29, desc[UR8][R18.64+-0x8] ;  /* 0xfffff808121d7981 */ /* 0x000ee8000c1e1900 */
[----:B------:R-:W4:Y:S04]  /*24c0*/  LDG.E R37, desc[UR8][R18.64+-0x4] ;  /* 0xfffffc0812257981 */ /* 0x000f28000c1e1900 */
[----:B------:R-:W5:Y:S04]  /*24d0*/  LDG.E R33, desc[UR8][R18.64] ;  /* 0x0000000812217981 */ /* 0x000f68000c1e1900 */
[----:B------:R-:W5:Y:S04]  /*24e0*/  LDG.E R21, desc[UR8][R18.64+0x4] ;  /* 0x0000040812157981 */ /* 0x000f68000c1e1900 */
[----:B------:R-:W5:Y:S04]  /*24f0*/  LDG.E R25, desc[UR8][R18.64+0x8] ;  /* 0x0000080812197981 */ /* 0x000f68000c1e1900 */
[----:B------:R5:W5:Y:S01]  /*2500*/  LDG.E R31, desc[UR8][R18.64+0xc] ;  /* 0x00000c08121f7981 */ /* 0x000b62000c1e1900 */
[----:B0-----:R-:W-:-:S02]  /*2510*/  IMAD R15, R15, R28, UR4 ;  /* 0x000000040f0f7e24 */ /* 0x001fc4000f8e021c */
[----:B--2---:R-:W-:Y:S02]  /*2520*/  IMAD R17, R17, R28, UR4 ;  /* 0x0000000411117e24 */ /* 0x004fe4000f8e021c */
[----:B-1----:R-:W-:-:S04]  /*2530*/  IMAD.WIDE R22, R15, 0x4, R2 ;  /* 0x000000040f167825 */ /* 0x002fc800078e0202 */
[-C--:B---3--:R-:W-:Y:S02]  /*2540*/  IMAD R35, R29, R28.reuse, UR4 ;  /* 0x000000041d237e24 */ /* 0x088fe4000f8e021c */
[--C-:B------:R-:W-:Y:S01]  /*2550*/  IMAD.WIDE R14, R17, 0x4, R2.reuse ;  /* 0x00000004110e7825 */ /* 0x100fe200078e0202 */
[----:B------:R0:W2:Y:S03]  /*2560*/  LDG.E R29, desc[UR8][R22.64] ;  /* 0x00000008161d7981 */ /* 0x0000a6000c1e1900 */
[-C--:B----4-:R-:W-:Y:S02]  /*2570*/  IMAD R37, R37, R28.reuse, UR4 ;  /* 0x0000000425257e24 */ /* 0x090fe4000f8e021c */
[----:B------:R-:W-:Y:S01]  /*2580*/  IMAD.WIDE R16, R35, 0x4, R2 ;  /* 0x0000000423107825 */ /* 0x000fe200078e0202 */
[----:B------:R-:W3:Y:S03]  /*2590*/  LDG.E R14, desc[UR8][R14.64] ;  /* 0x000000080e0e7981 */ /* 0x000ee6000c1e1900 */
[----:B-----5:R-:W-:-:S02]  /*25a0*/  IMAD R33, R33, R28, UR4 ;  /* 0x0000000421217e24 */ /* 0x020fc4000f8e021c */
[--C-:B------:R-:W-:Y:S01]  /*25b0*/  IMAD.WIDE R18, R37, 0x4, R2.reuse ;  /* 0x0000000425127825 */ /* 0x100fe200078e0202 */
[----:B------:R-:W4:Y:S03]  /*25c0*/  LDG.E R16, desc[UR8][R16.64] ;  /* 0x0000000810107981 */ /* 0x000f26000c1e1900 */
[-C--:B------:R-:W-:Y:S02]  /*25d0*/  IMAD R35, R21, R28.reuse, UR4 ;  /* 0x0000000415237e24 */ /* 0x080fe4000f8e021c */
[----:B------:R-:W-:Y:S01]  /*25e0*/  IMAD.WIDE R20, R33, 0x4, R2 ;  /* 0x0000000421147825 */ /* 0x000fe200078e0202 */
[----:B------:R-:W5:Y:S03]  /*25f0*/  LDG.E R18, desc[UR8][R18.64] ;  /* 0x0000000812127981 */ /* 0x000f66000c1e1900 */
[----:B------:R-:W-:-:S02]  /*2600*/  IMAD R25, R25, R28, UR4 ;  /* 0x0000000419197e24 */ /* 0x000fc4000f8e021c */
[--C-:B0-----:R-:W-:Y:S01]  /*2610*/  IMAD.WIDE R22, R35, 0x4, R2.reuse ;  /* 0x0000000423167825 */ /* 0x101fe200078e0202 */
[----:B------:R-:W5:Y:S03]  /*2620*/  LDG.E R20, desc[UR8][R20.64] ;  /* 0x0000000814147981 */ /* 0x000f66000c1e1900 */
[--C-:B------:R-:W-:Y:S02]  /*2630*/  IMAD.WIDE R24, R25, 0x4, R2.reuse ;  /* 0x0000000419187825 */ /* 0x100fe400078e0202 */
[----:B------:R-:W5:Y:S02]  /*2640*/  LDG.E R22, desc[UR8][R22.64] ;  /* 0x0000000816167981 */ /* 0x000f64000c1e1900 */
[----:B------:R-:W-:Y:S02]  /*2650*/  IMAD R31, R31, R28, UR4 ;  /* 0x000000041f1f7e24 */ /* 0x000fe4000f8e021c */
[----:B------:R-:W5:Y:S02]  /*2660*/  LDG.E R24, desc[UR8][R24.64] ;  /* 0x0000000818187981 */ /* 0x000f64000c1e1900 */
[----:B------:R-:W-:-:S06]  /*2670*/  IMAD.WIDE R2, R31, 0x4, R2 ;  /* 0x000000041f027825 */ /* 0x000fcc00078e0202 */
[----:B------:R-:W5:Y:S01]  /*2680*/  LDG.E R3, desc[UR8][R2.64] ;  /* 0x0000000802037981 */ /* 0x000f62000c1e1900 */
[----:B------:R-:W-:Y:S01]  /*2690*/  FADD R13, R13, 1 ;  /* 0x3f8000000d0d7421 */ /* 0x000fe20000000000 */
[----:B------:R-:W-:Y:S02]  /*26a0*/  IADD3 R27, PT, PT, R27, 0x8, RZ ;  /* 0x000000081b1b7810 */ /* 0x000fe40007ffe0ff */
[----:B------:R-:W-:Y:S01]  /*26b0*/  IADD3 R0, PT, PT, R0, 0x8, RZ ;  /* 0x0000000800007810 */ /* 0x000fe20007ffe0ff */
[----:B------:R-:W-:Y:S01]  /*26c0*/  FADD R13, R13, 1 ;  /* 0x3f8000000d0d7421 */ /* 0x000fe20000000000 */
[----:B------:R-:W-:-:S03]  /*26d0*/  ISETP.NE.AND P0, PT, R27, RZ, PT ;  /* 0x000000ff1b00720c */ /* 0x000fc60003f05270 */
[----:B------:R-:W-:-:S04]  /*26e0*/  FADD R13, R13, 1 ;  /* 0x3f8000000d0d7421 */ /* 0x000fc80000000000 */
[----:B------:R-:W-:-:S04]  /*26f0*/  FADD R13, R13, 1 ;  /* 0x3f8000000d0d7421 */ /* 0x000fc80000000000 */
[----:B------:R-:W-:-:S04]  /*2700*/  FADD R13, R13, 1 ;  /* 0x3f8000000d0d7421 */ /* 0x000fc80000000000 */
[----:B------:R-:W-:-:S04]  /*2710*/  FADD R13, R13, 1 ;  /* 0x3f8000000d0d7421 */ /* 0x000fc80000000000 */
[----:B------:R-:W-:-:S04]  /*2720*/  FADD R13, R13, 1 ;  /* 0x3f8000000d0d7421 */ /* 0x000fc80000000000 */
[----:B------:R-:W-:Y:S01]  /*2730*/  FADD R13, R13, 1 ;  /* 0x3f8000000d0d7421 */ /* 0x000fe20000000000 */
[----:B--2---:R-:W-:-:S04]  /*2740*/  FADD R29, R29, R26 ;  /* 0x0000001a1d1d7221 */ /* 0x004fc80000000000 */
[----:B---3--:R-:W-:-:S04]  /*2750*/  FADD R29, R29, R14 ;  /* 0x0000000e1d1d7221 */ /* 0x008fc80000000000 */
[----:B----4-:R-:W-:-:S04]  /*2760*/  FADD R29, R29, R16 ;  /* 0x000000101d1d7221 */ /* 0x010fc80000000000 */
[----:B-----5:R-:W-:-:S04]  /*2770*/  FADD R29, R29, R18 ;  /* 0x000000121d1d7221 */ /* 0x020fc80000000000 */
[----:B------:R-:W-:-:S04]  /*2780*/  FADD R29, R29, R20 ;  /* 0x000000141d1d7221 */ /* 0x000fc80000000000 */
[----:B------:R-:W-:-:S04]  /*2790*/  FADD R29, R29, R22 ;  /* 0x000000161d1d7221 */ /* 0x000fc80000000000 */
[----:B------:R-:W-:-:S04]  /*27a0*/  FADD R24, R29, R24 ;  /* 0x000000181d187221 */ /* 0x000fc80000000000 */
[----:B------:R-:W-:Y:S01]  /*27b0*/  FADD R26, R24, R3 ;  /* 0x00000003181a7221 */ /* 0x000fe20000000000 */
[----:B------:R-:W-:Y:S06]  /*27c0*/  @P0 BRA `(.L_x_42) ;  /* 0xfffffffc001c0947 */ /* 0x000fec000383ffff */
.L_x_41:
[----:B------:R-:W-:Y:S05]  /*27d0*/  BSYNC.RECONVERGENT B1 ;  /* 0x0000000000017941 */ /* 0x000fea0003800200 */
.L_x_40:
[----:B------:R-:W-:Y:S05]  /*27e0*/  @!P1 BRA `(.L_x_39) ;  /* 0x0000000400009947 */ /* 0x000fea0003800000 */
[----:B------:R-:W-:Y:S01]  /*27f0*/  ISETP.GE.U32.AND P0, PT, R11, 0x3, PT ;  /* 0x000000030b00780c */ /* 0x000fe20003f06070 */
[----:B------:R-:W-:Y:S01]  /*2800*/  BSSY.RECONVERGENT B1, `(.L_x_43) ;  /* 0x0000020000017945 */ /* 0x000fe20003800200 */
[----:B------:R-:W-:-:S11]  /*2810*/  ISETP.NE.AND P1, PT, R10, RZ, PT ;  /* 0x000000ff0a00720c */ /* 0x000fd60003f25270 */
[----:B------:R-:W-:Y:S05]  /*2820*/  @!P0 BRA `(.L_x_44) ;  /* 0x0000000000748947 */ /* 0x000fea0003800000 */
[----:B------:R-:W0:Y:S08]  /*2830*/  LDC.64 R20, c[0x0][0x380] ;  /* 0x0000e000ff147b82 */ /* 0x000e300000000a00 */
[----:B------:R-:W1:Y:S08]  /*2840*/  LDC R23, c[0x0][0x3c0] ;  /* 0x0000f000ff177b82 */ /* 0x000e700000000800 */
[----:B------:R-:W2:Y:S01]  /*2850*/  LDC.64 R2, c[0x0][0x3b8] ;  /* 0x0000ee00ff027b82 */ /* 0x000ea20000000a00 */
[----:B0-----:R-:W-:-:S05]  /*2860*/  IMAD.WIDE R20, R0, 0x4, R20 ;  /* 0x0000000400147825 */ /* 0x001fca00078e0214 */
[----:B------:R-:W1:Y:S04]  /*2870*/  LDG.E R14, desc[UR8][R20.64] ;  /* 0x00000008140e7981 */ /* 0x000e68000c1e1900 */
[----:B------:R-:W3:Y:S04]  /*2880*/  LDG.E R16, desc[UR8][R20.64+0x4] ;  /* 0x0000040814107981 */ /* 0x000ee8000c1e1900 */
[----:B------:R-:W4:Y:S04]  /*2890*/  LDG.E R18, desc[UR8][R20.64+0x8] ;  /* 0x0000080814127981 */ /* 0x000f28000c1e1900 */
[----:B------:R-:W5:Y:S01]  /*28a0*/  LDG.E R22, desc[UR8][R20.64+0xc] ;  /* 0x00000c0814167981 */ /* 0x000f62000c1e1900 */
[----:B-1----:R-:W-:-:S02]  /*28b0*/  IMAD R15, R14, R23, UR4 ;  /* 0x000000040e0f7e24 */ /* 0x002fc4000f8e0217 */
[----:B---3--:R-:W-:Y:S02]  /*28c0*/  IMAD R17, R16, R23, UR4 ;  /* 0x0000000410117e24 */ /* 0x008fe4000f8e0217 */
[----:B--2---:R-:W-:-:S04]  /*28d0*/  IMAD.WIDE R14, R15, 0x4, R2 ;  /* 0x000000040f0e7825 */ /* 0x004fc800078e0202 */
[-C--:B----4-:R-:W-:Y:S02]  /*28e0*/  IMAD R19, R18, R23.reuse, UR4 ;  /* 0x0000000412137e24 */ /* 0x090fe4000f8e0217 */
[--C-:B------:R-:W-:Y:S01]  /*28f0*/  IMAD.WIDE R16, R17, 0x4, R2.reuse ;  /* 0x0000000411107825 */ /* 0x100fe200078e0202 */
[----:B------:R-:W2:Y:S03]  /*2900*/  LDG.E R15, desc[UR8][R14.64] ;  /* 0x000000080e0f7981 */ /* 0x000ea6000c1e1900 */
[----:B-----5:R-:W-:Y:S02]  /*2910*/  IMAD R23, R22, R23, UR4 ;  /* 0x0000000416177e24 */ /* 0x020fe4000f8e0217 */
[--C-:B------:R-:W-:Y:S01]  /*2920*/  IMAD.WIDE R18, R19, 0x4, R2.reuse ;  /* 0x0000000413127825 */ /* 0x100fe200078e0202 */
[----:B------:R-:W3:Y:S03]  /*2930*/  LDG.E R17, desc[UR8][R16.64] ;  /* 0x0000000810117981 */ /* 0x000ee6000c1e1900 */
[----:B------:R-:W-:-:S02]  /*2940*/  IMAD.WIDE R2, R23, 0x4, R2 ;  /* 0x0000000417027825 */ /* 0x000fc400078e0202 */
[----:B------:R-:W4:Y:S04]  /*2950*/  LDG.E R19, desc[UR8][R18.64] ;  /* 0x0000000812137981 */ /* 0x000f28000c1e1900 */
[----:B------:R-:W5:Y:S01]  /*2960*/  LDG.E R3, desc[UR8][R2.64] ;  /* 0x0000000802037981 */ /* 0x000f62000c1e1900 */
[----:B------:R-:W-:Y:S01]  /*2970*/  FADD R13, R13, 1 ;  /* 0x3f8000000d0d7421 */ /* 0x000fe20000000000 */
[----:B------:R-:W-:-:S03]  /*2980*/  IADD3 R0, PT, PT, R0, 0x4, RZ ;  /* 0x0000000400007810 */ /* 0x000fc60007ffe0ff */
[----:B------:R-:W-:-:S04]  /*2990*/  FADD R13, R13, 1 ;  /* 0x3f8000000d0d7421 */ /* 0x000fc80000000000 */
[----:B------:R-:W-:-:S04]  /*29a0*/  FADD R13, R13, 1 ;  /* 0x3f8000000d0d7421 */ /* 0x000fc80000000000 */
[----:B------:R-:W-:Y:S01]  /*29b0*/  FADD R13, R13, 1 ;  /* 0x3f8000000d0d7421 */ /* 0x000fe20000000000 */
[----:B--2---:R-:W-:-:S04]  /*29c0*/  FADD R26, R26, R15 ;  /* 0x0000000f1a1a7221 */ /* 0x004fc80000000000 */
[----:B---3--:R-:W-:-:S04]  /*29d0*/  FADD R26, R26, R17 ;  /* 0x000000111a1a7221 */ /* 0x008fc80000000000 */
[----:B----4-:R-:W-:-:S04]  /*29e0*/  FADD R26, R26, R19 ;  /* 0x000000131a1a7221 */ /* 0x010fc80000000000 */
[----:B-----5:R-:W-:-:S07]  /*29f0*/  FADD R26, R26, R3 ;  /* 0x000000031a1a7221 */ /* 0x020fce0000000000 */
.L_x_44:
[----:B------:R-:W-:Y:S05]  /*2a00*/  BSYNC.RECONVERGENT B1 ;  /* 0x0000000000017941 */ /* 0x000fea0003800200 */
.L_x_43:
[----:B------:R-:W-:Y:S05]  /*2a10*/  @!P1 BRA `(.L_x_39) ;  /* 0x0000000000749947 */ /* 0x000fea0003800000 */
[----:B------:R-:W-:Y:S02]  /*2a20*/  ISETP.NE.AND P0, PT, R10, 0x1, PT ;  /* 0x000000010a00780c */ /* 0x000fe40003f05270 */
[----:B------:R-:W-:-:S11]  /*2a30*/  LOP3.LUT P1, RZ, R8, 0x1, RZ, 0xc0, !PT ;  /* 0x0000000108ff7812 */ /* 0x000fd6000782c0ff */
[----:B------:R-:W0:Y:S08]  /*2a40*/  @P0 LDC.64 R2, c[0x0][0x380] ;  /* 0x0000e000ff020b82 */ /* 0x000e300000000a00 */
[----:B------:R-:W1:Y:S08]  /*2a50*/  @P1 LDC.64 R18, c[0x0][0x380] ;  /* 0x0000e000ff121b82 */ /* 0x000e700000000a00 */
[----:B------:R-:W2:Y:S01]  /*2a60*/  @P0 LDC R17, c[0x0][0x3c0] ;  /* 0x0000f000ff110b82 */ /* 0x000ea20000000800 */
[C---:B0-----:R-:W-:Y:S01]  /*2a70*/  @P0 IMAD.WIDE R20, R0.reuse, 0x4, R2 ;  /* 0x0000000400140825 */ /* 0x041fe200078e0202 */
[----:B------:R-:W-:-:S06]  /*2a80*/  @P0 IADD3 R0, PT, PT, R0, 0x2, RZ ;  /* 0x0000000200000810 */ /* 0x000fcc0007ffe0ff */
[----:B------:R-:W0:Y:S01]  /*2a90*/  @P0 LDC.64 R14, c[0x0][0x3b8] ;  /* 0x0000ee00ff0e0b82 */ /* 0x000e220000000a00 */
[----:B------:R-:W2:Y:S01]  /*2aa0*/  @P0 LDG.E R16, desc[UR8][R20.64] ;  /* 0x0000000814100981 */ /* 0x000ea2000c1e1900 */
[----:B-1----:R-:W-:-:S03]  /*2ab0*/  @P1 IMAD.WIDE R18, R0, 0x4, R18 ;  /* 0x0000000400121825 */ /* 0x002fc600078e0212 */
[----:B------:R-:W3:Y:S03]  /*2ac0*/  @P0 LDG.E R22, desc[UR8][R20.64+0x4] ;  /* 0x0000040814160981 */ /* 0x000ee6000c1e1900 */
[----:B------:R-:W1:Y:S01]  /*2ad0*/  @P1 LDC R27, c[0x0][0x3c0] ;  /* 0x0000f000ff1b1b82 */ /* 0x000e620000000800 */
[----:B------:R-:W1:Y:S07]  /*2ae0*/  @P1 LDG.E R18, desc[UR8][R18.64] ;  /* 0x0000000812121981 */ /* 0x000e6e000c1e1900 */
[----:B------:R-:W4:Y:S01]  /*2af0*/  @P1 LDC.64 R2, c[0x0][0x3b8] ;  /* 0x0000ee00ff021b82 */ /* 0x000f220000000a00 */
[----:B--2---:R-:W-:-:S02]  /*2b00*/  @P0 IMAD R23, R16, R17, UR4 ;  /* 0x0000000410170e24 */ /* 0x004fc4000f8e0211 */
[----:B---3--:R-:W-:Y:S02]  /*2b10*/  @P0 IMAD R25, R22, R17, UR4 ;  /* 0x0000000416190e24 */ /* 0x008fe4000f8e0211 */
[----:B0-----:R-:W-:-:S04]  /*2b20*/  @P0 IMAD.WIDE R16, R23, 0x4, R14 ;  /* 0x0000000417100825 */ /* 0x001fc800078e020e */
[----:B------:R-:W-:Y:S02]  /*2b30*/  @P0 IMAD.WIDE R14, R25, 0x4, R14 ;  /* 0x00000004190e0825 */ /* 0x000fe400078e020e */
[----:B------:R-:W2:Y:S02]  /*2b40*/  @P0 LDG.E R17, desc[UR8][R16.64] ;  /* 0x0000000810110981 */ /* 0x000ea4000c1e1900 */
[----:B-1----:R-:W-:Y:S02]  /*2b50*/  @P1 IMAD R21, R18, R27, UR4 ;  /* 0x0000000412151e24 */ /* 0x002fe4000f8e021b */
[----:B------:R-:W3:Y:S02]  /*2b60*/  @P0 LDG.E R15, desc[UR8][R14.64] ;  /* 0x000000080e0f0981 */ /* 0x000ee4000c1e1900 */
[----:B----4-:R-:W-:-:S06]  /*2b70*/  @P1 IMAD.WIDE R2, R21, 0x4, R2 ;  /* 0x0000000415021825 */ /* 0x010fcc00078e0202 */
[----:B------:R-:W4:Y:S01]  /*2b80*/  @P1 LDG.E R3, desc[UR8][R2.64] ;  /* 0x0000000802031981 */ /* 0x000f22000c1e1900 */
[----:B------:R-:W-:-:S04]  /*2b90*/  @P0 FADD R18, R13, 1 ;  /* 0x3f8000000d120421 */ /* 0x000fc80000000000 */
[----:B------:R-:W-:-:S04]  /*2ba0*/  @P0 FADD R13, R18, 1 ;  /* 0x3f800000120d0421 */ /* 0x000fc80000000000 */
[----:B------:R-:W-:Y:S01]  /*2bb0*/  @P1 FADD R13, R13, 1 ;  /* 0x3f8000000d0d1421 */ /* 0x000fe20000000000 */
[----:B--2---:R-:W-:-:S04]  /*2bc0*/  @P0 FADD R0, R26, R17 ;  /* 0x000000111a000221 */ /* 0x004fc80000000000 */
[----:B---3--:R-:W-:-:S04]  /*2bd0*/  @P0 FADD R26, R0, R15 ;  /* 0x0000000f001a0221 */ /* 0x008fc80000000000 */
[----:B----4-:R-:W-:-:S07]  /*2be0*/  @P1 FADD R26, R26, R3 ;  /* 0x000000031a1a1221 */ /* 0x010fce0000000000 */
.L_x_39:
[----:B------:R-:W-:Y:S05]  /*2bf0*/  BSYNC.RECONVERGENT B0 ;  /* 0x0000000000007941 */ /* 0x000fea0003800200 */
.L_x_38:
[----:B------:R-:W0:Y:S01]  /*2c00*/  MUFU.RCP R0, R13 ;  /* 0x0000000d00007308 */ /* 0x000e220000001000 */
[----:B------:R-:W-:Y:S01]  /*2c10*/  BSSY.RECONVERGENT B2, `(.L_x_45) ;  /* 0x000000d000027945 */ /* 0x000fe20003800200 */
[----:B------:R-:W-:-:S06]  /*2c20*/  FSETP.GT.AND P2, PT, R13, RZ, PT ;  /* 0x000000ff0d00720b */ /* 0x000fcc0003f44000 */
        /* <DEDUP_REMOVED lines=11> */
.L_x_46:
[----:B------:R-:W-:Y:S05]  /*2ce0*/  BSYNC.RECONVERGENT B2 ;  /* 0x0000000000027941 */ /* 0x000fea0003800200 */
.L_x_45:
[----:B------:R-:W0:Y:S01]  /*2cf0*/  LDC R17, c[0x0][0x3c0] ;  /* 0x0000f000ff117b82 */ /* 0x000e220000000800 */
[----:B------:R-:W-:Y:S01]  /*2d00*/  UIADD3 UR5, UPT, UPT, UR4, 0x1, URZ ;  /* 0x0000000104057890 */ /* 0x000fe2000fffe0ff */
[----:B------:R-:W-:-:S06]  /*2d10*/  FSEL R13, R0, RZ, P2 ;  /* 0x000000ff000d7208 */ /* 0x000fcc0001000000 */
[----:B------:R-:W1:Y:S01]  /*2d20*/  LDC.64 R2, c[0x0][0x3e8] ;  /* 0x0000fa00ff027b82 */ /* 0x000e620000000a00 */
[----:B0-----:R-:W-:Y:S01]  /*2d30*/  ISETP.NE.AND P0, PT, R17, UR5, PT ;  /* 0x0000000511007c0c */ /* 0x001fe2000bf05270 */
[----:B------:R-:W-:-:S04]  /*2d40*/  IMAD R15, R4, R17, UR4 ;  /* 0x00000004040f7e24 */ /* 0x000fc8000f8e0211 */
[----:B-1----:R-:W-:-:S05]  /*2d50*/  IMAD.WIDE R2, R15, 0x4, R2 ;  /* 0x000000040f027825 */ /* 0x002fca00078e0202 */
[----:B------:R0:W-:Y:S03]  /*2d60*/  STG.E desc[UR8][R2.64], R13 ;  /* 0x0000000d02007986 */ /* 0x0001e6000c101908 */
[----:B------:R-:W-:Y:S05]  /*2d70*/  @!P0 EXIT ;  /* 0x000000000000894d */ /* 0x000fea0003800000 */
[----:B------:R-:W-:Y:S01]  /*2d80*/  UMOV UR4, UR5 ;  /* 0x0000000500047c82 */ /* 0x000fe20008000000 */
[----:B------:R-:W-:Y:S05]  /*2d90*/  BRA `(.L_x_47) ;  /* 0xfffffff4006c7947 */ /* 0x000fea000383ffff */
.L_x_37:
[CC--:B-1----:R-:W-:Y:S01]  /*2da0*/  IADD3 R7, PT, PT, -R5.reuse, R6.reuse, RZ ;  /* 0x0000000605077210 */ /* 0x0c2fe20007ffe1ff */
[----:B------:R-:W-:Y:S01]  /*2db0*/  UMOV UR4, URZ ;  /* 0x000000ff00047c82 */ /* 0x000fe20008000000 */
[----:B------:R-:W-:Y:S02]  /*2dc0*/  IADD3 R9, PT, PT, R5, -R6, RZ ;  /* 0x8000000605097210 */ /* 0x000fe40007ffe0ff */
[C---:B------:R-:W-:Y:S02]  /*2dd0*/  LOP3.LUT R8, R7.reuse, 0x7, RZ, 0xc0, !PT ;  /* 0x0000000707087812 */ /* 0x040fe400078ec0ff */
[C---:B------:R-:W-:Y:S02]  /*2de0*/  LOP3.LUT R10, R7.reuse, 0x3, RZ, 0xc0, !PT ;  /* 0x00000003070a7812 */ /* 0x040fe400078ec0ff */
[----:B------:R-:W-:Y:S02]  /*2df0*/  LOP3.LUT R11, R7, 0xfffffff8, RZ, 0xc0, !PT ;  /* 0xfffffff8070b7812 */ /* 0x000fe400078ec0ff */
[----:B------:R-:W-:-:S07]  /*2e00*/  IADD3 R12, PT, PT, R8, -0x1, RZ ;  /* 0xffffffff080c7810 */ /* 0x000fce0007ffe0ff */
.L_x_59:
[----:B------:R-:W-:Y:S01]  /*2e10*/  ISETP.GT.AND P0, PT, R6, R5, PT ;  /* 0x000000050600720c */ /* 0x000fe20003f04270 */
[----:B------:R-:W-:Y:S01]  /*2e20*/  BSSY.RECONVERGENT B0, `(.L_x_48) ;  /* 0x00000ae000007945 */ /* 0x000fe20003800200 */
[----:B0-----:R-:W-:Y:S01]  /*2e30*/  HFMA2 R13, -RZ, RZ, 0, 0 ;  /* 0x00000000ff0d7431 */ /* 0x001fe200000001ff */
[----:B------:R-:W-:-:S10]  /*2e40*/  MOV R2, RZ ;  /* 0x000000ff00027202 */ /* 0x000fd40000000f00 */
        /* <DEDUP_REMOVED lines=9> */
[----:B------:R-:W-:Y:S02]  /*2ee0*/  MOV R2, RZ ;  /* 0x000000ff00027202 */ /* 0x000fe40000000f00 */
[----:B------:R-:W-:-:S07]  /*2ef0*/  MOV R3, R5 ;  /* 0x0000000500037202 */ /* 0x000fce0000000f00 */
.L_x_52:
[----:B------:R-:W0:Y:S08]  /*2f00*/  LDC.64 R26, c[0x0][0x380] ;  /* 0x0000e000ff1a7b82 */ /* 0x000e300000000a00 */
[----:B------:R-:W1:Y:S08]  /*2f10*/  LDC R33, c[0x0][0x3c0] ;  /* 0x0000f000ff217b82 */ /* 0x000e700000000800 */
[----:B------:R-:W2:Y:S01]  /*2f20*/  LDC.64 R18, c[0x0][0x3b0] ;  /* 0x0000ec00ff127b82 */ /* 0x000ea20000000a00 */
[----:B0-----:R-:W-:-:S07]  /*2f30*/  IMAD.WIDE R26, R3, 0x4, R26 ;  /* 0x00000004031a7825 */ /* 0x001fce00078e021a */
[----:B------:R-:W0:Y:S01]  /*2f40*/  LDC.64 R16, c[0x0][0x3b8] ;  /* 0x0000ee00ff107b82 */ /* 0x000e220000000a00 */
[----:B------:R-:W1:Y:S04]  /*2f50*/  LDG.E R30, desc[UR8][R26.64] ;  /* 0x000000081a1e7981 */ /* 0x000e68000c1e1900 */
[----:B------:R-:W3:Y:S04]  /*2f60*/  LDG.E R28, desc[UR8][R26.64+0x4] ;  /* 0x000004081a1c7981 */ /* 0x000ee8000c1e1900 */
[----:B------:R-:W4:Y:S04]  /*2f70*/  LDG.E R21, desc[UR8][R26.64+0x8] ;  /* 0x000008081a157981 */ /* 0x000f28000c1e1900 */
[----:B------:R-:W5:Y:S04]  /*2f80*/  LDG.E R24, desc[UR8][R26.64+0xc] ;  /* 0x00000c081a187981 */ /* 0x000f68000c1e1900 */
[----:B------:R-:W5:Y:S04]  /*2f90*/  LDG.E R22, desc[UR8][R26.64+0x10] ;  /* 0x000010081a167981 */ /* 0x000f68000c1e1900 */
[----:B------:R-:W5:Y:S04]  /*2fa0*/  LDG.E R20, desc[UR8][R26.64+0x14] ;  /* 0x000014081a147981 */ /* 0x000f68000c1e1900 */
[----:B------:R-:W5:Y:S04]  /*2fb0*/  LDG.E R35, desc[UR8][R26.64+0x18] ;  /* 0x000018081a237981 */ /* 0x000f68000c1e1900 */
[----:B------:R4:W5:Y:S01]  /*2fc0*/  LDG.E R34, desc[UR8][R26.64+0x1c] ;  /* 0x00001c081a227981 */ /* 0x000962000c1e1900 */
[----:B-1----:R-:W-:-:S02]  /*2fd0*/  IMAD R15, R30, R33, UR4 ;  /* 0x000000041e0f7e24 */ /* 0x002fc4000f8e0221 */
[----:B--2---:R-:W-:-:S04]  /*2fe0*/  IMAD.WIDE R30, R30, 0x4, R18 ;  /* 0x000000041e1e7825 */ /* 0x004fc800078e0212 */
[----:B0-----:R-:W-:Y:S02]  /*2ff0*/  IMAD.WIDE R14, R15, 0x4, R16 ;  /* 0x000000040f0e7825 */ /* 0x001fe400078e0210 */
[----:B------:R-:W2:Y:S02]  /*3000*/  LDG.E R30, desc[UR8][R30.64] ;  /* 0x000000081e1e7981 */ /* 0x000ea4000c1e1900 */
[C---:B---3--:R-:W-:Y:S02]  /*3010*/  IMAD R23, R28.reuse, R33, UR4 ;  /* 0x000000041c177e24 */ /* 0x048fe4000f8e0221 */
[--C-:B------:R-:W-:Y:S01]  /*3020*/  IMAD.WIDE R28, R28, 0x4, R18.reuse ;  /* 0x000000041c1c7825 */ /* 0x100fe200078e0212 */
[----:B------:R0:W3:Y:S03]  /*3030*/  LDG.E R31, desc[UR8][R14.64] ;  /* 0x000000080e1f7981 */ /* 0x0000e6000c1e1900 */
[----:B----4-:R-:W-:-:S02]  /*3040*/  IMAD.WIDE R26, R21, 0x4, R18 ;  /* 0x00000004151a7825 */ /* 0x010fc400078e0212 */
[----:B------:R-:W4:Y:S04]  /*3050*/  LDG.E R28, desc[UR8][R28.64] ;  /* 0x000000081c1c7981 */ /* 0x000f28000c1e1900 */
[----:B------:R-:W4:Y:S01]  /*3060*/  LDG.E R26, desc[UR8][R26.64] ;  /* 0x000000081a1a7981 */ /* 0x000f22000c1e1900 */
[----:B0-----:R-:W-:-:S04]  /*3070*/  IMAD.WIDE R14, R23, 0x4, R16 ;  /* 0x00000004170e7825 */ /* 0x001fc800078e0210 */
[-C--:B------:R-:W-:Y:S01]  /*3080*/  IMAD R23, R21, R33.reuse, UR4 ;  /* 0x0000000415177e24 */ /* 0x080fe2000f8e0221 */
[----:B------:R0:W4:Y:S01]  /*3090*/  LDG.E R29, desc[UR8][R14.64] ;  /* 0x000000080e1d7981 */ /* 0x000122000c1e1900 */
[C---:B-----5:R-:W-:Y:S02]  /*30a0*/  IMAD R21, R24.reuse, R33, UR4 ;  /* 0x0000000418157e24 */ /* 0x060fe4000f8e0221 */
[----:B------:R-:W-:-:S06]  /*30b0*/  IMAD.WIDE R24, R24, 0x4, R18 ;  /* 0x0000000418187825 */ /* 0x000fcc00078e0212 */
[----:B------:R-:W5:Y:S01]  /*30c0*/  LDG.E R24, desc[UR8][R24.64] ;  /* 0x0000000818187981 */ /* 0x000f62000c1e1900 */
[----:B0-----:R-:W-:-:S05]  /*30d0*/  IMAD.WIDE R14, R23, 0x4, R16 ;  /* 0x00000004170e7825 */ /* 0x001fca00078e0210 */
[----:B------:R0:W5:Y:S02]  /*30e0*/  LDG.E R27, desc[UR8][R14.64] ;  /* 0x000000080e1b7981 */ /* 0x000164000c1e1900 */
[----:B0-----:R-:W-:-:S04]  /*30f0*/  IMAD.WIDE R14, R21, 0x4, R16 ;  /* 0x00000004150e7825 */ /* 0x001fc800078e0210 */
[C---:B------:R-:W-:Y:S01]  /*3100*/  IMAD R21, R22.reuse, R33, UR4 ;  /* 0x0000000416157e24 */ /* 0x040fe2000f8e0221 */
[----:B------:R0:W5:Y:S01]  /*3110*/  LDG.E R25, desc[UR8][R14.64] ;  /* 0x000000080e197981 */ /* 0x000162000c1e1900 */
[----:B------:R-:W-:-:S06]  /*3120*/  IMAD.WIDE R22, R22, 0x4, R18 ;  /* 0x0000000416167825 */ /* 0x000fcc00078e0212 */
[----:B------:R-:W5:Y:S01]  /*3130*/  LDG.E R22, desc[UR8][R22.64] ;  /* 0x0000000816167981 */ /* 0x000f62000c1e1900 */
[----:B0-----:R-:W-:-:S04]  /*3140*/  IMAD.WIDE R14, R21, 0x4, R16 ;  /* 0x00000004150e7825 */ /* 0x001fc800078e0210 */
[C---:B------:R-:W-:Y:S01]  /*3150*/  IMAD R21, R20.reuse, R33, UR4 ;  /* 0x0000000414157e24 */ /* 0x040fe2000f8e0221 */
[----:B------:R0:W5:Y:S02]  /*3160*/  LDG.E R23, desc[UR8][R14.64] ;  /* 0x000000080e177981 */ /* 0x000164000c1e1900 */
[----:B0-----:R-:W-:-:S04]  /*3170*/  IMAD.WIDE R14, R20, 0x4, R18 ;  /* 0x00000004140e7825 */ /* 0x001fc800078e0212 */
[----:B------:R-:W-:Y:S02]  /*3180*/  IMAD.WIDE R20, R21, 0x4, R16 ;  /* 0x0000000415147825 */ /* 0x000fe400078e0210 */
[----:B------:R-:W5:Y:S04]  /*3190*/  LDG.E R14, desc[UR8][R14.64] ;  /* 0x000000080e0e7981 */ /* 0x000f68000c1e1900 */
[----:B------:R0:W5:Y:S02]  /*31a0*/  LDG.E R15, desc[UR8][R20.64] ;  /* 0x00000008140f7981 */ /* 0x000164000c1e1900 */
[----:B0-----:R-:W-:-:S04]  /*31b0*/  IMAD.WIDE R20, R35, 0x4, R18 ;  /* 0x0000000423147825 */ /* 0x001fc800078e0212 */
[-C--:B------:R-:W-:Y:S01]  /*31c0*/  IMAD R35, R35, R33.reuse, UR4 ;  /* 0x0000000423237e24 */ /* 0x080fe2000f8e0221 */
[----:B------:R0:W5:Y:S01]  /*31d0*/  LDG.E R32, desc[UR8][R20.64] ;  /* 0x0000000814207981 */ /* 0x000162000c1e1900 */
[C---:B------:R-:W-:Y:S02]  /*31e0*/  IMAD R33, R34.reuse, R33, UR4 ;  /* 0x0000000422217e24 */ /* 0x040fe4000f8e0221 */
[----:B------:R-:W-:-:S06]  /*31f0*/  IMAD.WIDE R18, R34, 0x4, R18 ;  /* 0x0000000422127825 */ /* 0x000fcc00078e0212 */
[----:B------:R-:W5:Y:S01]  /*3200*/  LDG.E R18, desc[UR8][R18.64] ;  /* 0x0000000812127981 */ /* 0x000f62000c1e1900 */
[----:B0-----:R-:W-:-:S04]  /*3210*/  IMAD.WIDE R20, R35, 0x4, R16 ;  /* 0x0000000423147825 */ /* 0x001fc800078e0210 */
[----:B------:R-:W-:Y:S02]  /*3220*/  IMAD.WIDE R16, R33, 0x4, R16 ;  /* 0x0000000421107825 */ /* 0x000fe400078e0210 */
[----:B------:R-:W5:Y:S04]  /*3230*/  LDG.E R33, desc[UR8][R20.64] ;  /* 0x0000000814217981 */ /* 0x000f68000c1e1900 */
[----:B------:R-:W5:Y:S01]  /*3240*/  LDG.E R17, desc[UR8][R16.64] ;  /* 0x0000000810117981 */ /* 0x000f62000c1e1900 */
[----:B------:R-:W-:-:S04]  /*3250*/  IADD3 R0, PT, PT, R0, 0x8, RZ ;  /* 0x0000000800007810 */ /* 0x000fc80007ffe0ff */
[----:B------:R-:W-:Y:S02]  /*3260*/  ISETP.NE.AND P0, PT, R0, R11, PT ;  /* 0x0000000b0000720c */ /* 0x000fe40003f05270 */
[----:B------:R-:W-:Y:S01]  /*3270*/  IADD3 R3, PT, PT, R3, 0x8, RZ ;  /* 0x0000000803037810 */ /* 0x000fe20007ffe0ff */
[C---:B--2---:R-:W-:Y:S01]  /*3280*/  FADD R35, R30.reuse, R2 ;  /* 0x000000021e237221 */ /* 0x044fe20000000000 */
[----:B---3--:R-:W-:-:S03]  /*3290*/  FFMA R31, R30, R31, R13 ;  /* 0x0000001f1e1f7223 */ /* 0x008fc6000000000d */
[----:B----4-:R-:W-:-:S04]  /*32a0*/  FADD R35, R35, R28 ;  /* 0x0000001c23237221 */ /* 0x010fc80000000000 */
[----:B------:R-:W-:Y:S01]  /*32b0*/  FADD R35, R35, R26 ;  /* 0x0000001a23237221 */ /* 0x000fe20000000000 */
[----:B------:R-:W-:-:S03]  /*32c0*/  FFMA R29, R28, R29, R31 ;  /* 0x0000001d1c1d7223 */ /* 0x000fc6000000001f */
[----:B-----5:R-:W-:Y:S01]  /*32d0*/  FADD R35, R35, R24 ;  /* 0x0000001823237221 */ /* 0x020fe20000000000 */
[----:B------:R-:W-:-:S04]  /*32e0*/  FFMA R27, R26, R27, R29 ;  /* 0x0000001b1a1b7223 */ /* 0x000fc8000000001d */
[----:B------:R-:W-:Y:S01]  /*32f0*/  FFMA R25, R24, R25, R27 ;  /* 0x0000001918197223 */ /* 0x000fe2000000001b */
[----:B------:R-:W-:-:S03]  /*3300*/  FADD R35, R35, R22 ;  /* 0x0000001623237221 */ /* 0x000fc60000000000 */
[----:B------:R-:W-:Y:S01]  /*3310*/  FFMA R23, R22, R23, R25 ;  /* 0x0000001716177223 */ /* 0x000fe20000000019 */
[----:B------:R-:W-:-:S03]  /*3320*/  FADD R35, R35, R14 ;  /* 0x0000000e23237221 */ /* 0x000fc60000000000 */
[----:B------:R-:W-:Y:S01]  /*3330*/  FFMA R15, R14, R15, R23 ;  /* 0x0000000f0e0f7223 */ /* 0x000fe20000000017 */
[----:B------:R-:W-:-:S04]  /*3340*/  FADD R35, R35, R32 ;  /* 0x0000002023237221 */ /* 0x000fc80000000000 */
[----:B------:R-:W-:Y:S01]  /*3350*/  FADD R2, R35, R18 ;  /* 0x0000001223027221 */ /* 0x000fe20000000000 */
[----:B------:R-:W-:-:S04]  /*3360*/  FFMA R15, R32, R33, R15 ;  /* 0x00000021200f7223 */ /* 0x000fc8000000000f */
[----:B------:R-:W-:Y:S01]  /*3370*/  FFMA R13, R18, R17, R15 ;  /* 0x00000011120d7223 */ /* 0x000fe2000000000f */
[----:B------:R-:W-:Y:S06]  /*3380*/  @P0 BRA `(.L_x_52) ;  /* 0xfffffff800dc0947 */ /* 0x000fec000383ffff */
.L_x_51:
[----:B------:R-:W-:Y:S05]  /*3390*/  BSYNC.RECONVERGENT B1 ;  /* 0x0000000000017941 */ /* 0x000fea0003800200 */
.L_x_50:
        /* <DEDUP_REMOVED lines=13> */
[----:B------:R5:W5:Y:S01]  /*3470*/  LDG.E R31, desc[UR8][R20.64+0xc] ;  /* 0x00000c08141f7981 */ /* 0x000b62000c1e1900 */
[----:B-1----:R-:W-:-:S02]  /*3480*/  IMAD R27, R29, R0, UR4 ;  /* 0x000000041d1b7e24 */ /* 0x002fc4000f8e0200 */
[----:B--2---:R-:W-:-:S04]  /*3490*/  IMAD.WIDE R28, R29, 0x4, R14 ;  /* 0x000000041d1c7825 */ /* 0x004fc800078e020e */
[----:B0-----:R-:W-:Y:S02]  /*34a0*/  IMAD.WIDE R26, R27, 0x4, R16 ;  /* 0x000000041b1a7825 */ /* 0x001fe400078e0210 */
[----:B------:R-:W2:Y:S02]  /*34b0*/  LDG.E R28, desc[UR8][R28.64] ;  /* 0x000000081c1c7981 */ /* 0x000ea4000c1e1900 */
[CC--:B---3--:R-:W-:Y:S02]  /*34c0*/  IMAD R23, R19.reuse, R0.reuse, UR4 ;  /* 0x0000000413177e24 */ /* 0x0c8fe4000f8e0200 */
[----:B------:R-:W-:Y:S01]  /*34d0*/  IMAD.WIDE R18, R19, 0x4, R14 ;  /* 0x0000000413127825 */ /* 0x000fe200078e020e */
[----:B------:R2:W3:Y:S03]  /*34e0*/  LDG.E R26, desc[UR8][R26.64] ;  /* 0x000000081a1a7981 */ /* 0x0004e6000c1e1900 */
[----:B----4-:R-:W-:-:S02]  /*34f0*/  IMAD R33, R25, R0, UR4 ;  /* 0x0000000419217e24 */ /* 0x010fc4000f8e0200 */
[----:B-----5:R-:W-:Y:S01]  /*3500*/  IMAD.WIDE R20, R23, 0x4, R16 ;  /* 0x0000000417147825 */ /* 0x020fe200078e0210 */
[----:B------:R-:W4:Y:S03]  /*3510*/  LDG.E R18, desc[UR8][R18.64] ;  /* 0x0000000812127981 */ /* 0x000f26000c1e1900 */
[----:B------:R-:W-:Y:S02]  /*3520*/  IMAD.WIDE R22, R25, 0x4, R14 ;  /* 0x0000000419167825 */ /* 0x000fe400078e020e */
[----:B------:R-:W5:Y:S02]  /*3530*/  LDG.E R20, desc[UR8][R20.64] ;  /* 0x0000000814147981 */ /* 0x000f64000c1e1900 */
[----:B------:R-:W-:Y:S02]  /*3540*/  IMAD R35, R31, R0, UR4 ;  /* 0x000000041f237e24 */ /* 0x000fe4000f8e0200 */
[----:B------:R-:W-:Y:S01]  /*3550*/  IMAD.WIDE R24, R33, 0x4, R16 ;  /* 0x0000000421187825 */ /* 0x000fe200078e0210 */
[----:B------:R-:W5:Y:S03]  /*3560*/  LDG.E R22, desc[UR8][R22.64] ;  /* 0x0000000816167981 */ /* 0x000f66000c1e1900 */
[----:B------:R-:W-:-:S02]  /*3570*/  IMAD.WIDE R14, R31, 0x4, R14 ;  /* 0x000000041f0e7825 */ /* 0x000fc400078e020e */
[----:B------:R-:W5:Y:S02]  /*3580*/  LDG.E R24, desc[UR8][R24.64] ;  /* 0x0000000818187981 */ /* 0x000f64000c1e1900 */
[----:B------:R-:W-:Y:S02]  /*3590*/  IMAD.WIDE R16, R35, 0x4, R16 ;  /* 0x0000000423107825 */ /* 0x000fe400078e0210 */
[----:B------:R-:W5:Y:S04]  /*35a0*/  LDG.E R14, desc[UR8][R14.64] ;  /* 0x000000080e0e7981 */ /* 0x000f68000c1e1900 */
[----:B------:R-:W5:Y:S01]  /*35b0*/  LDG.E R16, desc[UR8][R16.64] ;  /* 0x0000000810107981 */ /* 0x000f62000c1e1900 */
[----:B------:R-:W-:Y:S01]  /*35c0*/  IADD3 R3, PT, PT, R3, 0x4, RZ ;  /* 0x0000000403037810 */ /* 0x000fe20007ffe0ff */
[----:B--2---:R-:W-:Y:S01]  /*35d0*/  FADD R27, R2, R28 ;  /* 0x0000001c021b7221 */ /* 0x004fe20000000000 */
[----:B---3--:R-:W-:-:S03]  /*35e0*/  FFMA R13, R28, R26, R13 ;  /* 0x0000001a1c0d7223 */ /* 0x008fc6000000000d */
[----:B----4-:R-:W-:Y:S01]  /*35f0*/  FADD R27, R27, R18 ;  /* 0x000000121b1b7221 */ /* 0x010fe20000000000 */
[----:B-----5:R-:W-:-:S03]  /*3600*/  FFMA R13, R18, R20, R13 ;  /* 0x00000014120d7223 */ /* 0x020fc6000000000d */
[----:B------:R-:W-:Y:S01]  /*3610*/  FADD R27, R27, R22 ;  /* 0x000000161b1b7221 */ /* 0x000fe20000000000 */
[----:B------:R-:W-:-:S03]  /*3620*/  FFMA R13, R22, R24, R13 ;  /* 0x00000018160d7223 */ /* 0x000fc6000000000d */
[----:B------:R-:W-:Y:S01]  /*3630*/  FADD R2, R27, R14 ;  /* 0x0000000e1b027221 */ /* 0x000fe20000000000 */
[----:B------:R-:W-:-:S07]  /*3640*/  FFMA R13, R14, R16, R13 ;  /* 0x000000100e0d7223 */ /* 0x000fce000000000d */
.L_x_54:
[----:B------:R-:W-:Y:S05]  /*3650*/  BSYNC.RECONVERGENT B1 ;  /* 0x0000000000017941 */ /* 0x000fea0003800200 */
.L_x_53:
[----:B------:R-:W-:Y:S05]  /*3660*/  @!P1 BRA `(.L_x_49) ;  /* 0x0000000000a49947 */ /* 0x000fea0003800000 */
[----:B------:R-:W-:Y:S01]  /*3670*/  ISETP.NE.AND P0, PT, R10, 0x1, PT ;  /* 0x000000010a00780c */ /* 0x000fe20003f05270 */
[----:B------:R-:W-:Y:S01]  /*3680*/  BSSY.RECONVERGENT B1, `(.L_x_55) ;  /* 0x0000019000017945 */ /* 0x000fe20003800200 */
[----:B------:R-:W-:-:S11]  /*3690*/  LOP3.LUT P1, RZ, R7, 0x1, RZ, 0xc0, !PT ;  /* 0x0000000107ff7812 */ /* 0x000fd6000782c0ff */
[----:B------:R-:W-:Y:S05]  /*36a0*/  @!P0 BRA `(.L_x_56) ;  /* 0x0000000000588947 */ /* 0x000fea0003800000 */
[----:B------:R-:W0:Y:S08]  /*36b0*/  LDC.64 R14, c[0x0][0x380] ;  /* 0x0000e000ff0e7b82 */ /* 0x000e300000000a00 */
[----:B------:R-:W1:Y:S08]  /*36c0*/  LDC R0, c[0x0][0x3c0] ;  /* 0x0000f000ff007b82 */ /* 0x000e700000000800 */
[----:B------:R-:W2:Y:S01]  /*36d0*/  LDC.64 R18, c[0x0][0x3b0] ;  /* 0x0000ec00ff127b82 */ /* 0x000ea20000000a00 */
[----:B0-----:R-:W-:-:S07]  /*36e0*/  IMAD.WIDE R22, R3, 0x4, R14 ;  /* 0x0000000403167825 */ /* 0x001fce00078e020e */
[----:B------:R-:W0:Y:S01]  /*36f0*/  LDC.64 R16, c[0x0][0x3b8] ;  /* 0x0000ee00ff107b82 */ /* 0x000e220000000a00 */
[----:B------:R-:W1:Y:S04]  /*3700*/  LDG.E R21, desc[UR8][R22.64] ;  /* 0x0000000816157981 */ /* 0x000e68000c1e1900 */
[----:B------:R-:W3:Y:S01]  /*3710*/  LDG.E R25, desc[UR8][R22.64+0x4] ;  /* 0x0000040816197981 */ /* 0x000ee2000c1e1900 */
[C---:B-1----:R-:W-:Y:S02]  /*3720*/  IMAD R15, R21.reuse, R0, UR4 ;  /* 0x00000004150f7e24 */ /* 0x042fe4000f8e0200 */
[----:B--2---:R-:W-:-:S04]  /*3730*/  IMAD.WIDE R20, R21, 0x4, R18 ;  /* 0x0000000415147825 */ /* 0x004fc800078e0212 */
[----:B---3--:R-:W-:Y:S02]  /*3740*/  IMAD R27, R25, R0, UR4 ;  /* 0x00000004191b7e24 */ /* 0x008fe4000f8e0200 */
[----:B0-----:R-:W-:Y:S01]  /*3750*/  IMAD.WIDE R14, R15, 0x4, R16 ;  /* 0x000000040f0e7825 */ /* 0x001fe200078e0210 */
[----:B------:R-:W2:Y:S03]  /*3760*/  LDG.E R20, desc[UR8][R20.64] ;  /* 0x0000000814147981 */ /* 0x000ea6000c1e1900 */
[----:B------:R-:W-:Y:S02]  /*3770*/  IMAD.WIDE R18, R25, 0x4, R18 ;  /* 0x0000000419127825 */ /* 0x000fe400078e0212 */
[----:B------:R-:W3:Y:S02]  /*3780*/  LDG.E R14, desc[UR8][R14.64] ;  /* 0x000000080e0e7981 */ /* 0x000ee4000c1e1900 */
[----:B------:R-:W-:-:S02]  /*3790*/  IMAD.WIDE R16, R27, 0x4, R16 ;  /* 0x000000041b107825 */ /* 0x000fc400078e0210 */
[----:B------:R-:W4:Y:S04]  /*37a0*/  LDG.E R18, desc[UR8][R18.64] ;  /* 0x0000000812127981 */ /* 0x000f28000c1e1900 */
[----:B------:R-:W5:Y:S01]  /*37b0*/  LDG.E R16, desc[UR8][R16.64] ;  /* 0x0000000810107981 */ /* 0x000f62000c1e1900 */
[----:B------:R-:W-:Y:S01]  /*37c0*/  IADD3 R3, PT, PT, R3, 0x2, RZ ;  /* 0x0000000203037810 */ /* 0x000fe20007ffe0ff */
[----:B--2---:R-:W-:Y:S01]  /*37d0*/  FADD R2, R2, R20 ;  /* 0x0000001402027221 */ /* 0x004fe20000000000 */
[----:B---3--:R-:W-:-:S03]  /*37e0*/  FFMA R13, R20, R14, R13 ;  /* 0x0000000e140d7223 */ /* 0x008fc6000000000d */
[----:B----4-:R-:W-:Y:S01]  /*37f0*/  FADD R2, R2, R18 ;  /* 0x0000001202027221 */ /* 0x010fe20000000000 */
[----:B-----5:R-:W-:-:S07]  /*3800*/  FFMA R13, R18, R16, R13 ;  /* 0x00000010120d7223 */ /* 0x020fce000000000d */
.L_x_56:
[----:B------:R-:W-:Y:S05]  /*3810*/  BSYNC.RECONVERGENT B1 ;  /* 0x0000000000017941 */ /* 0x000fea0003800200 */
.L_x_55:
[----:B------:R-:W-:Y:S05]  /*3820*/  @!P1 BRA `(.L_x_49) ;  /* 0x0000000000349947 */ /* 0x000fea0003800000 */
[----:B------:R-:W0:Y:S08]  /*3830*/  LDC.64 R14, c[0x0][0x380] ;  /* 0x0000e000ff0e7b82 */ /* 0x000e300000000a00 */
[----:B------:R-:W1:Y:S08]  /*3840*/  LDC R0, c[0x0][0x3c0] ;  /* 0x0000f000ff007b82 */ /* 0x000e700000000800 */
[----:B------:R-:W2:Y:S01]  /*3850*/  LDC.64 R16, c[0x0][0x3b0] ;  /* 0x0000ec00ff107b82 */ /* 0x000ea20000000a00 */
[----:B0-----:R-:W-:-:S07]  /*3860*/  IMAD.WIDE R14, R3, 0x4, R14 ;  /* 0x00000004030e7825 */ /* 0x001fce00078e020e */
[----:B------:R-:W0:Y:S01]  /*3870*/  LDC.64 R18, c[0x0][0x3b8] ;  /* 0x0000ee00ff127b82 */ /* 0x000e220000000a00 */
[----:B------:R-:W1:Y:S02]  /*3880*/  LDG.E R15, desc[UR8][R14.64] ;  /* 0x000000080e0f7981 */ /* 0x000e64000c1e1900 */
[C---:B-1----:R-:W-:Y:S02]  /*3890*/  IMAD R3, R15.reuse, R0, UR4 ;  /* 0x000000040f037e24 */ /* 0x042fe4000f8e0200 */
[----:B--2---:R-:W-:-:S04]  /*38a0*/  IMAD.WIDE R16, R15, 0x4, R16 ;  /* 0x000000040f107825 */ /* 0x004fc800078e0210 */
[----:B0-----:R-:W-:Y:S02]  /*38b0*/  IMAD.WIDE R18, R3, 0x4, R18 ;  /* 0x0000000403127825 */ /* 0x001fe400078e0212 */
[----:B------:R-:W2:Y:S04]  /*38c0*/  LDG.E R16, desc[UR8][R16.64] ;  /* 0x0000000810107981 */ /* 0x000ea8000c1e1900 */
[----:B------:R-:W3:Y:S01]  /*38d0*/  LDG.E R18, desc[UR8][R18.64] ;  /* 0x0000000812127981 */ /* 0x000ee2000c1e1900 */
[----:B--2---:R-:W-:Y:S01]  /*38e0*/  FADD R2, R2, R16 ;  /* 0x0000001002027221 */ /* 0x004fe20000000000 */
[----:B---3--:R-:W-:-:S07]  /*38f0*/  FFMA R13, R16, R18, R13 ;  /* 0x00000012100d7223 */ /* 0x008fce000000000d */
.L_x_49:
[----:B------:R-:W-:Y:S05]  /*3900*/  BSYNC.RECONVERGENT B0 ;  /* 0x0000000000007941 */ /* 0x000fea0003800200 */
.L_x_48:
        /* <DEDUP_REMOVED lines=11> */
[----:B------:R-:W-:-:S07]  /*39c0*/  MOV R3, 0x39e0 ;  /* 0x000039e000037802 */ /* 0x000fce0000000f00 */
[----:B------:R-:W-:Y:S05]  /*39d0*/  CALL.REL.NOINC `($__internal_1_$__cuda_sm3x_div_rn_noftz_f32_slowpath) ;  /* 0x00000000008c7944 */ /* 0x000fea0003c00000 */
.L_x_58:
[----:B------:R-:W-:Y:S05]  /*39e0*/  BSYNC.RECONVERGENT B2 ;  /* 0x0000000000027941 */ /* 0x000fea0003800200 */
.L_x_57:
[----:B------:R-:W0:Y:S01]  /*39f0*/  LDC R17, c[0x0][0x3c0] ;  /* 0x0000f000ff117b82 */ /* 0x000e220000000800 */
[----:B------:R-:W-:-:S07]  /*3a00*/  FSEL R13, R0, RZ, P2 ;  /* 0x000000ff000d7208 */ /* 0x000fce0001000000 */
[----:B------:R-:W1:Y:S01]  /*3a10*/  LDC.64 R2, c[0x0][0x3e8] ;  /* 0x0000fa00ff027b82 */ /* 0x000e620000000a00 */
[----:B0-----:R-:W-:Y:S01]  /*3a20*/  IMAD R15, R4, R17, UR4 ;  /* 0x00000004040f7e24 */ /* 0x001fe2000f8e0211 */
[----:B------:R-:W-:-:S06]  /*3a30*/  UIADD3 UR4, UPT, UPT, UR4, 0x1, URZ ;  /* 0x0000000104047890 */ /* 0x000fcc000fffe0ff */
[----:B------:R-:W-:Y:S01]  /*3a40*/  ISETP.NE.AND P0, PT, R17, UR4, PT ;  /* 0x0000000411007c0c */ /* 0x000fe2000bf05270 */
[----:B-1----:R-:W-:-:S05]  /*3a50*/  IMAD.WIDE R2, R15, 0x4, R2 ;  /* 0x000000040f027825 */ /* 0x002fca00078e0202 */
[----:B------:R0:W-:Y:S07]  /*3a60*/  STG.E desc[UR8][R2.64], R13 ;  /* 0x0000000d02007986 */ /* 0x0001ee000c101908 */
[----:B------:R-:W-:Y:S05]  /*3a70*/  @P0 BRA `(.L_x_59) ;  /* 0xfffffff000e40947 */ /* 0x000fea000383ffff */
[----:B------:R-:W-:Y:S05]  /*3a80*/  EXIT ;  /* 0x000000000000794d */ /* 0x000fea0003800000 */
        .weak           $__internal_0_$__cuda_sm20_sqrt_rn_f32_slowpath
        .type           $__internal_0_$__cuda_sm20_sqrt_rn_f32_slowpath,@function
        .size           $__internal_0_$__cuda_sm20_sqrt_rn_f32_slowpath,($__internal_1_$__cuda_sm3x_div_rn_noftz_f32_slowpath - $__internal_0_$__cuda_sm20_sqrt_rn_f32_slowpath)
$__internal_0_$__cuda_sm20_sqrt_rn_f32_slowpath:
[----:B------:R-:W-:-:S13]  /*3a90*/  LOP3.LUT P0, RZ, R3, 0x7fffffff, RZ, 0xc0, !PT ;  /* 0x7fffffff03ff7812 */ /* 0x000fda000780c0ff */
[----:B------:R-:W-:Y:S01]  /*3aa0*/  @!P0 MOV R2, R3 ;  /* 0x0000000300028202 */ /* 0x000fe20000000f00 */
[----:B------:R-:W-:Y:S06]  /*3ab0*/  @!P0 BRA `(.L_x_60) ;  /* 0x0000000000448947 */ /* 0x000fec0003800000 */
[----:B------:R-:W-:Y:S02]  /*3ac0*/  FSETP.GEU.FTZ.AND P0, PT, R3, RZ, PT ;  /* 0x000000ff0300720b */ /* 0x000fe40003f1e000 */
[----:B------:R-:W-:-:S11]  /*3ad0*/  MOV R0, R3 ;  /* 0x0000000300007202 */ /* 0x000fd60000000f00 */
[----:B------:R-:W-:Y:S01]  /*3ae0*/  @!P0 MOV R2, 0x7fffffff ;  /* 0x7fffffff00028802 */ /* 0x000fe20000000f00 */
[----:B------:R-:W-:Y:S06]  /*3af0*/  @!P0 BRA `(.L_x_60) ;  /* 0x0000000000348947 */ /* 0x000fec0003800000 */
[----:B------:R-:W-:-:S13]  /*3b00*/  FSETP.GTU.FTZ.AND P0, PT, |R0|, +INF , PT ;  /* 0x7f8000000000780b */ /* 0x000fda0003f1c200 */
[----:B------:R-:W-:Y:S01]  /*3b10*/  @P0 FADD.FTZ R2, R0, 1 ;  /* 0x3f80000000020421 */ /* 0x000fe20000010000 */
[----:B------:R-:W-:Y:S06]  /*3b20*/  @P0 BRA `(.L_x_60) ;  /* 0x0000000000280947 */ /* 0x000fec0003800000 */
[----:B------:R-:W-:-:S13]  /*3b30*/  FSETP.NEU.FTZ.AND P0, PT, |R0|, +INF , PT ;  /* 0x7f8000000000780b */ /* 0x000fda0003f1d200 */
[----:B------:R-:W-:-:S04]  /*3b40*/  @P0 FFMA R3, R0, 1.84467440737095516160e+19, RZ ;  /* 0x5f80000000030823 */ /* 0x000fc800000000ff */
[----:B------:R-:W0:Y:S02]  /*3b50*/  @P0 MUFU.RSQ R2, R3 ;  /* 0x0000000300020308 */ /* 0x000e240000001400 */
[----:B0-----:R-:W-:Y:S01]  /*3b60*/  @P0 FMUL.FTZ R16, R3, R2 ;  /* 0x0000000203100220 */ /* 0x001fe20000410000 */
[----:B------:R-:W-:Y:S01]  /*3b70*/  @P0 FMUL.FTZ R18, R2, 0.5 ;  /* 0x3f00000002120820 */ /* 0x000fe20000410000 */
[----:B------:R-:W-:Y:S02]  /*3b80*/  @!P0 MOV R2, R0 ;  /* 0x0000000000028202 */ /* 0x000fe40000000f00 */
[----:B------:R-:W-:-:S04]  /*3b90*/  @P0 FADD.FTZ R17, -R16, -RZ ;  /* 0x800000ff10110221 */ /* 0x000fc80000010100 */
[----:B------:R-:W-:-:S04]  /*3ba0*/  @P0 FFMA R17, R16, R17, R3 ;  /* 0x0000001110110223 */ /* 0x000fc80000000003 */
[----:B------:R-:W-:-:S04]  /*3bb0*/  @P0 FFMA R17, R17, R18, R16 ;  /* 0x0000001211110223 */ /* 0x000fc80000000010 */
[----:B------:R-:W-:-:S07]  /*3bc0*/  @P0 FMUL.FTZ R2, R17, 2.3283064365386962891e-10 ;  /* 0x2f80000011020820 */ /* 0x000fce0000410000 */
.L_x_60:
[----:B------:R-:W-:Y:S01]  /*3bd0*/  HFMA2 R3, -RZ, RZ, 0, 0 ;  /* 0x00000000ff037431 */ /* 0x000fe200000001ff */
[----:B------:R-:W-:Y:S02]  /*3be0*/  MOV R24, R2 ;  /* 0x0000000200187202 */ /* 0x000fe40000000f00 */
[----:B------:R-:W-:-:S04]  /*3bf0*/  MOV R2, R19 ;  /* 0x0000001300027202 */ /* 0x000fc80000000f00 */
[----:B------:R-:W-:Y:S05]  /*3c00*/  RET.REL.NODEC R2 `(_Z26merge_weighted_mean_kernelPKiS0_iPKfS2_S2_S2_S2_ibPfS3_S3_S3_S3_) ;  /* 0xffffffc002fc7950 */ /* 0x000fea0003c3ffff */
        .weak           $__internal_1_$__cuda_sm3x_div_rn_noftz_f32_slowpath
        .type           $__internal_1_$__cuda_sm3x_div_rn_noftz_f32_slowpath,@function
        .size           $__internal_1_$__cuda_sm3x_div_rn_noftz_f32_slowpath,(.L_x_74 - $__internal_1_$__cuda_sm3x_div_rn_noftz_f32_slowpath)
$__internal_1_$__cuda_sm3x_div_rn_noftz_f32_slowpath:
[----:B------:R-:W-:Y:S01]  /*3c10*/  SHF.R.U32.HI R16, RZ, 0x17, R2 ;  /* 0x00000017ff107819 */ /* 0x000fe20000011602 */
[----:B------:R-:W-:Y:S01]  /*3c20*/  BSSY.RECONVERGENT B0, `(.L_x_61) ;  /* 0x0000063000007945 */ /* 0x000fe20003800200 */
[----:B------:R-:W-:Y:S02]  /*3c30*/  SHF.R.U32.HI R20, RZ, 0x17, R0 ;  /* 0x00000017ff147819 */ /* 0x000fe40000011600 */
[----:B------:R-:W-:Y:S02]  /*3c40*/  LOP3.LUT R16, R16, 0xff, RZ, 0xc0, !PT ;  /* 0x000000ff10107812 */ /* 0x000fe400078ec0ff */
[----:B------:R-:W-:Y:S02]  /*3c50*/  LOP3.LUT R20, R20, 0xff, RZ, 0xc0, !PT ;  /* 0x000000ff14147812 */ /* 0x000fe400078ec0ff */
[----:B------:R-:W-:Y:S02]  /*3c60*/  IADD3 R21, PT, PT, R16, -0x1, RZ ;  /* 0xffffffff10157810 */ /* 0x000fe40007ffe0ff */
[----:B------:R-:W-:-:S02]  /*3c70*/  IADD3 R22, PT, PT, R20, -0x1, RZ ;  /* 0xffffffff14167810 */ /* 0x000fc40007ffe0ff */
[----:B------:R-:W-:-:S04]  /*3c80*/  ISETP.GT.U32.AND P0, PT, R21, 0xfd, PT ;  /* 0x000000fd1500780c */ /* 0x000fc80003f04070 */
[----:B------:R-:W-:-:S13]  /*3c90*/  ISETP.GT.U32.OR P0, PT, R22, 0xfd, P0 ;  /* 0x000000fd1600780c */ /* 0x000fda0000704470 */
[----:B------:R-:W-:Y:S01]  /*3ca0*/  @!P0 MOV R17, RZ ;  /* 0x000000ff00118202 */ /* 0x000fe20000000f00 */
[----:B------:R-:W-:Y:S06]  /*3cb0*/  @!P0 BRA `(.L_x_62) ;  /* 0x00000000005c8947 */ /* 0x000fec0003800000 */
[----:B------:R-:W-:Y:S02]  /*3cc0*/  FSETP.GTU.FTZ.AND P0, PT, |R0|, +INF , PT ;  /* 0x7f8000000000780b */ /* 0x000fe40003f1c200 */
[----:B------:R-:W-:-:S04]  /*3cd0*/  FSETP.GTU.FTZ.AND P1, PT, |R2|, +INF , PT ;  /* 0x7f8000000200780b */ /* 0x000fc80003f3c200 */
[----:B------:R-:W-:-:S13]  /*3ce0*/  PLOP3.LUT P0, PT, P0, P1, PT, 0xf8, 0x8f ;  /* 0x00000000008f781c */ /* 0x000fda0000703f70 */
[----:B------:R-:W-:Y:S05]  /*3cf0*/  @P0 BRA `(.L_x_63) ;  /* 0x0000000400500947 */ /* 0x000fea0003800000 */
[----:B------:R-:W-:-:S13]  /*3d00*/  LOP3.LUT P0, RZ, R2, 0x7fffffff, R0, 0xc8, !PT ;  /* 0x7fffffff02ff7812 */ /* 0x000fda000780c800 */
[----:B------:R-:W-:Y:S05]  /*3d10*/  @!P0 BRA `(.L_x_64) ;  /* 0x0000000400408947 */ /* 0x000fea0003800000 */
[----:B------:R-:W-:Y:S02]  /*3d20*/  FSETP.NEU.FTZ.AND P3, PT, |R0|, +INF , PT ;  /* 0x7f8000000000780b */ /* 0x000fe40003f7d200 */
[----:B------:R-:W-:Y:S02]  /*3d30*/  FSETP.NEU.FTZ.AND P1, PT, |R2|, +INF , PT ;  /* 0x7f8000000200780b */ /* 0x000fe40003f3d200 */
[----:B------:R-:W-:-:S11]  /*3d40*/  FSETP.NEU.FTZ.AND P0, PT, |R0|, +INF , PT ;  /* 0x7f8000000000780b */ /* 0x000fd60003f1d200 */
[----:B------:R-:W-:Y:S05]  /*3d50*/  @!P1 BRA !P3, `(.L_x_64) ;  /* 0x0000000400309947 */ /* 0x000fea0005800000 */
[----:B------:R-:W-:-:S04]  /*3d60*/  LOP3.LUT P3, RZ, R0, 0x7fffffff, RZ, 0xc0, !PT ;  /* 0x7fffffff00ff7812 */ /* 0x000fc8000786c0ff */
[----:B------:R-:W-:-:S13]  /*3d70*/  PLOP3.LUT P1, PT, P1, P3, PT, 0x2f, 0xf2 ;  /* 0x0000000000f2781c */ /* 0x000fda0000f26577 */
[----:B------:R-:W-:Y:S05]  /*3d80*/  @P1 BRA `(.L_x_65) ;  /* 0x00000004001c1947 */ /* 0x000fea0003800000 */
[----:B------:R-:W-:-:S04]  /*3d90*/  LOP3.LUT P1, RZ, R2, 0x7fffffff, RZ, 0xc0, !PT ;  /* 0x7fffffff02ff7812 */ /* 0x000fc8000782c0ff */
[----:B------:R-:W-:-:S13]  /*3da0*/  PLOP3.LUT P0, PT, P0, P1, PT, 0x2f, 0xf2 ;  /* 0x0000000000f2781c */ /* 0x000fda0000702577 */
[----:B------:R-:W-:Y:S05]  /*3db0*/  @P0 BRA `(.L_x_66) ;  /* 0x0000000400040947 */ /* 0x000fea0003800000 */
[----:B------:R-:W-:Y:S02]  /*3dc0*/  ISETP.GE.AND P0, PT, R22, RZ, PT ;  /* 0x000000ff1600720c */ /* 0x000fe40003f06270 */
[----:B------:R-:W-:-:S11]  /*3dd0*/  ISETP.GE.AND P1, PT, R21, RZ, PT ;  /* 0x000000ff1500720c */ /* 0x000fd60003f26270 */
[----:B------:R-:W-:Y:S01]  /*3de0*/  @P0 MOV R17, RZ ;  /* 0x000000ff00110202 */ /* 0x000fe20000000f00 */
[----:B------:R-:W-:Y:S01]  /*3df0*/  @!P0 FFMA R0, R0, 1.84467440737095516160e+19, RZ ;  /* 0x5f80000000008823 */ /* 0x000fe200000000ff */
[----:B------:R-:W-:Y:S01]  /*3e00*/  @!P0 MOV R17, 0xffffffc0 ;  /* 0xffffffc000118802 */ /* 0x000fe20000000f00 */
[----:B------:R-:W-:-:S03]  /*3e10*/  @!P1 FFMA R2, R2, 1.84467440737095516160e+19, RZ ;  /* 0x5f80000002029823 */ /* 0x000fc600000000ff */
[----:B------:R-:W-:-:S07]  /*3e20*/  @!P1 IADD3 R17, PT, PT, R17, 0x40, RZ ;  /* 0x0000004011119810 */ /* 0x000fce0007ffe0ff */
.L_x_62:
[----:B------:R-:W-:Y:S01]  /*3e30*/  LEA R21, R16, 0xc0800000, 0x17 ;  /* 0xc080000010157811 */ /* 0x000fe200078eb8ff */
[----:B------:R-:W-:Y:S01]  /*3e40*/  BSSY.RECONVERGENT B1, `(.L_x_67) ;  /* 0x0000036000017945 */ /* 0x000fe20003800200 */
[----:B------:R-:W-:Y:S02]  /*3e50*/  IADD3 R20, PT, PT, R20, -0x7f, RZ ;  /* 0xffffff8114147810 */ /* 0x000fe40007ffe0ff */
[----:B------:R-:W-:-:S03]  /*3e60*/  IADD3 R2, PT, PT, -R21, R2, RZ ;  /* 0x0000000215027210 */ /* 0x000fc60007ffe1ff */
[C---:B------:R-:W-:Y:S01]  /*3e70*/  IMAD R0, R20.reuse, -0x800000, R0 ;  /* 0xff80000014007824 */ /* 0x040fe200078e0200 */
[----:B------:R0:W1:Y:S01]  /*3e80*/  MUFU.RCP R21, R2 ;  /* 0x0000000200157308 */ /* 0x0000620000001000 */
[----:B------:R-:W-:-:S04]  /*3e90*/  IADD3 R20, PT, PT, R20, 0x7f, -R16 ;  /* 0x0000007f14147810 */ /* 0x000fc80007ffe810 */
[----:B------:R-:W-:Y:S01]  /*3ea0*/  IADD3 R17, PT, PT, R20, R17, RZ ;  /* 0x0000001114117210 */ /* 0x000fe20007ffe0ff */
[----:B0-----:R-:W-:-:S04]  /*3eb0*/  FADD.FTZ R2, -R2, -RZ ;  /* 0x800000ff02027221 */ /* 0x001fc80000010100 */
[----:B-1----:R-:W-:-:S04]  /*3ec0*/  FFMA R22, R21, R2, 1 ;  /* 0x3f80000015167423 */ /* 0x002fc80000000002 */
[----:B------:R-:W-:-:S04]  /*3ed0*/  FFMA R22, R21, R22, R21 ;  /* 0x0000001615167223 */ /* 0x000fc80000000015 */
[----:B------:R-:W-:-:S04]  /*3ee0*/  FFMA R21, R0, R22, RZ ;  /* 0x0000001600157223 */ /* 0x000fc800000000ff */
[----:B------:R-:W-:-:S04]  /*3ef0*/  FFMA R26, R2, R21, R0 ;  /* 0x00000015021a7223 */ /* 0x000fc80000000000 */
[----:B------:R-:W-:-:S04]  /*3f00*/  FFMA R26, R22, R26, R21 ;  /* 0x0000001a161a7223 */ /* 0x000fc80000000015 */
[----:B------:R-:W-:-:S04]  /*3f10*/  FFMA R0, R2, R26, R0 ;  /* 0x0000001a02007223 */ /* 0x000fc80000000000 */
[----:B------:R-:W-:-:S05]  /*3f20*/  FFMA R2, R22, R0, R26 ;  /* 0x0000000016027223 */ /* 0x000fca000000001a */
[----:B------:R-:W-:-:S04]  /*3f30*/  SHF.R.U32.HI R16, RZ, 0x17, R2 ;  /* 0x00000017ff107819 */ /* 0x000fc80000011602 */
[----:B------:R-:W-:-:S04]  /*3f40*/  LOP3.LUT R16, R16, 0xff, RZ, 0xc0, !PT ;  /* 0x000000ff10107812 */ /* 0x000fc800078ec0ff */
[----:B------:R-:W-:-:S04]  /*3f50*/  IADD3 R16, PT, PT, R16, R17, RZ ;  /* 0x0000001110107210 */ /* 0x000fc80007ffe0ff */
[----:B------:R-:W-:-:S04]  /*3f60*/  IADD3 R20, PT, PT, R16, -0x1, RZ ;  /* 0xffffffff10147810 */ /* 0x000fc80007ffe0ff */
[----:B------:R-:W-:-:S13]  /*3f70*/  ISETP.GE.U32.AND P0, PT, R20, 0xfe, PT ;  /* 0x000000fe1400780c */ /* 0x000fda0003f06070 */
[----:B------:R-:W-:Y:S05]  /*3f80*/  @!P0 BRA `(.L_x_68) ;  /* 0x0000000000808947 */ /* 0x000fea0003800000 */
[----:B------:R-:W-:-:S13]  /*3f90*/  ISETP.GT.AND P0, PT, R16, 0xfe, PT ;  /* 0x000000fe1000780c */ /* 0x000fda0003f04270 */
[----:B------:R-:W-:Y:S05]  /*3fa0*/  @P0 BRA `(.L_x_69) ;  /* 0x00000000006c0947 */ /* 0x000fea0003800000 */
[----:B------:R-:W-:-:S13]  /*3fb0*/  ISETP.GE.AND P0, PT, R16, 0x1, PT ;  /* 0x000000011000780c */ /* 0x000fda0003f06270 */
[----:B------:R-:W-:Y:S05]  /*3fc0*/  @P0 BRA `(.L_x_70) ;  /* 0x0000000000740947 */ /* 0x000fea0003800000 */
[----:B------:R-:W-:Y:S02]  /*3fd0*/  ISETP.GE.AND P0, PT, R16, -0x18, PT ;  /* 0xffffffe81000780c */ /* 0x000fe40003f06270 */
[----:B------:R-:W-:-:S11]  /*3fe0*/  LOP3.LUT R2, R2, 0x80000000, RZ, 0xc0, !PT ;  /* 0x8000000002027812 */ /* 0x000fd600078ec0ff */
[----:B------:R-:W-:Y:S05]  /*3ff0*/  @!P0 BRA `(.L_x_70) ;  /* 0x0000000000688947 */ /* 0x000fea0003800000 */
[-CC-:B------:R-:W-:Y:S01]  /*4000*/  FFMA.RZ R17, R22, R0.reuse, R26.reuse ;  /* 0x0000000016117223 */ /* 0x180fe2000000c01a */
[----:B------:R-:W-:Y:S01]  /*4010*/  IADD3 R21, PT, PT, R16, 0x20, RZ ;  /* 0x0000002010157810 */ /* 0x000fe20007ffe0ff */
[CCC-:B------:R-:W-:Y:S01]  /*4020*/  FFMA.RP R20, R22.reuse, R0.reuse, R26.reuse ;  /* 0x0000000016147223 */ /* 0x1c0fe2000000801a */
[----:B------:R-:W-:Y:S01]  /*4030*/  FFMA.RM R0, R22, R0, R26 ;  /* 0x0000000016007223 */ /* 0x000fe2000000401a */
[C---:B------:R-:W-:Y:S02]  /*4040*/  ISETP.NE.AND P3, PT, R16.reuse, RZ, PT ;  /* 0x000000ff1000720c */ /* 0x040fe40003f65270 */
[----:B------:R-:W-:Y:S02]  /*4050*/  LOP3.LUT R17, R17, 0x7fffff, RZ, 0xc0, !PT ;  /* 0x007fffff11117812 */ /* 0x000fe400078ec0ff */
[----:B------:R-:W-:Y:S02]  /*4060*/  ISETP.NE.AND P1, PT, R16, RZ, PT ;  /* 0x000000ff1000720c */ /* 0x000fe40003f25270 */
[----:B------:R-:W-:-:S02]  /*4070*/  LOP3.LUT R17, R17, 0x800000, RZ, 0xfc, !PT ;  /* 0x0080000011117812 */ /* 0x000fc400078efcff */
[----:B------:R-:W-:Y:S02]  /*4080*/  IADD3 R16, PT, PT, -R16, RZ, RZ ;  /* 0x000000ff10107210 */ /* 0x000fe40007ffe1ff */
[----:B------:R-:W-:Y:S02]  /*4090*/  SHF.L.U32 R21, R17, R21, RZ ;  /* 0x0000001511157219 */ /* 0x000fe400000006ff */
[----:B------:R-:W-:Y:S02]  /*40a0*/  FSETP.NEU.FTZ.AND P0, PT, R20, R0, PT ;  /* 0x000000001400720b */ /* 0x000fe40003f1d000 */
[----:B------:R-:W-:Y:S02]  /*40b0*/  SEL R16, R16, RZ, P3 ;  /* 0x000000ff10107207 */ /* 0x000fe40001800000 */
[----:B------:R-:W-:Y:S02]  /*40c0*/  ISETP.NE.AND P1, PT, R21, RZ, P1 ;  /* 0x000000ff1500720c */ /* 0x000fe40000f25270 */
[----:B------:R-:W-:-:S02]  /*40d0*/  SHF.R.U32.HI R17, RZ, R16, R17 ;  /* 0x00000010ff117219 */ /* 0x000fc40000011611 */
[----:B------:R-:W-:Y:S02]  /*40e0*/  PLOP3.LUT P0, PT, P0, P1, PT, 0xf8, 0x8f ;  /* 0x00000000008f781c */ /* 0x000fe40000703f70 */
[----:B------:R-:W-:Y:S02]  /*40f0*/  SHF.R.U32.HI R16, RZ, 0x1, R17 ;  /* 0x00000001ff107819 */ /* 0x000fe40000011611 */
[----:B------:R-:W-:-:S04]  /*4100*/  SEL R0, RZ, 0x1, !P0 ;  /* 0x00000001ff007807 */ /* 0x000fc80004000000 */
[----:B------:R-:W-:-:S04]  /*4110*/  LOP3.LUT R0, R0, 0x1, R16, 0xf8, !PT ;  /* 0x0000000100007812 */ /* 0x000fc800078ef810 */
[----:B------:R-:W-:-:S04]  /*4120*/  LOP3.LUT R0, R0, R17, RZ, 0xc0, !PT ;  /* 0x0000001100007212 */ /* 0x000fc800078ec0ff */
[----:B------:R-:W-:-:S04]  /*4130*/  IADD3 R0, PT, PT, R16, R0, RZ ;  /* 0x0000000010007210 */ /* 0x000fc80007ffe0ff */
[----:B------:R-:W-:Y:S01]  /*4140*/  LOP3.LUT R2, R0, R2, RZ, 0xfc, !PT ;  /* 0x0000000200027212 */ /* 0x000fe200078efcff */
[----:B------:R-:W-:Y:S06]  /*4150*/  BRA `(.L_x_70) ;  /* 0x0000000000107947 */ /* 0x000fec0003800000 */
.L_x_69:
[----:B------:R-:W-:-:S04]  /*4160*/  LOP3.LUT R2, R2, 0x80000000, RZ, 0xc0, !PT ;  /* 0x8000000002027812 */ /* 0x000fc800078ec0ff */
[----:B------:R-:W-:Y:S01]  /*4170*/  LOP3.LUT R2, R2, 0x7f800000, RZ, 0xfc, !PT ;  /* 0x7f80000002027812 */ /* 0x000fe200078efcff */
[----:B------:R-:W-:Y:S06]  /*4180*/  BRA `(.L_x_70) ;  /* 0x0000000000047947 */ /* 0x000fec0003800000 */
.L_x_68:
[----:B------:R-:W-:-:S07]  /*4190*/  LEA R2, R17, R2, 0x17 ;  /* 0x0000000211027211 */ /* 0x000fce00078eb8ff */
.L_x_70:
[----:B------:R-:W-:Y:S05]  /*41a0*/  BSYNC.RECONVERGENT B1 ;  /* 0x0000000000017941 */ /* 0x000fea0003800200 */
.L_x_67:
[----:B------:R-:W-:Y:S01]  /*41b0*/  MOV R0, R2 ;  /* 0x0000000200007202 */ /* 0x000fe20000000f00 */
[----:B------:R-:W-:Y:S06]  /*41c0*/  BRA `(.L_x_71) ;  /* 0x0000000000207947 */ /* 0x000fec0003800000 */
.L_x_66:
[----:B------:R-:W-:-:S04]  /*41d0*/  LOP3.LUT R0, R2, 0x80000000, R0, 0x48, !PT ;  /* 0x8000000002007812 */ /* 0x000fc800078e4800 */
[----:B------:R-:W-:Y:S01]  /*41e0*/  LOP3.LUT R0, R0, 0x7f800000, RZ, 0xfc, !PT ;  /* 0x7f80000000007812 */ /* 0x000fe200078efcff */
[----:B------:R-:W-:Y:S06]  /*41f0*/  BRA `(.L_x_71) ;  /* 0x0000000000147947 */ /* 0x000fec0003800000 */
.L_x_65:
[----:B------:R-:W-:Y:S01]  /*4200*/  LOP3.LUT R0, R2, 0x80000000, R0, 0x48, !PT ;  /* 0x8000000002007812 */ /* 0x000fe200078e4800 */
[----:B------:R-:W-:Y:S06]  /*4210*/  BRA `(.L_x_71) ;  /* 0x00000000000c7947 */ /* 0x000fec0003800000 */
.L_x_64:
[----:B------:R-:W0:Y:S01]  /*4220*/  MUFU.RSQ R0, -QNAN ;  /* 0xffc0000000007908 */ /* 0x000e220000001400 */
[----:B------:R-:W-:Y:S05]  /*4230*/  BRA `(.L_x_71) ;  /* 0x0000000000047947 */ /* 0x000fea0003800000 */
.L_x_63:
[----:B------:R-:W-:-:S07]  /*4240*/  FADD.FTZ R0, R0, R2 ;  /* 0x0000000200007221 */ /* 0x000fce0000010000 */
.L_x_71:
[----:B------:R-:W-:Y:S05]  /*4250*/  BSYNC.RECONVERGENT B0 ;  /* 0x0000000000007941 */ /* 0x000fea0003800200 */
.L_x_61:
[----:B------:R-:W-:Y:S01]  /*4260*/  MOV R2, R3 ;  /* 0x0000000300027202 */ /* 0x000fe20000000f00 */
[----:B------:R-:W-:-:S04]  /*4270*/  HFMA2 R3, -RZ, RZ, 0, 0 ;  /* 0x00000000ff037431 */ /* 0x000fc800000001ff */
[----:B0-----:R-:W-:Y:S05]  /*4280*/  RET.REL.NODEC R2 `(_Z26merge_weighted_mean_kernelPKiS0_iPKfS2_S2_S2_S2_ibPfS3_S3_S3_S3_) ;  /* 0xffffffbc025c7950 */ /* 0x001fea0003c3ffff */
.L_x_72:
[----:B------:R-:W-:-:S00]  /*4290*/  BRA `(.L_x_72) ;  /* 0xfffffffc00fc7947 */ /* 0x000fc0000383ffff */
[----:B------:R-:W-:-:S00]  /*42a0*/  NOP ;  /* 0x0000000000007918 */ /* 0x000fc00000000000 */
        /* <DEDUP_REMOVED lines=13> */
.L_x_74:


//--------------------- .nv.shared.reserved.0     --------------------------
	.section	.nv.shared.reserved.0,"aw",@nobits
	.weak		__nv_reservedSMEM_offset_0_alias
	.size		__nv_reservedSMEM_offset_0_alias, 0, 64
	.other		__nv_reservedSMEM_offset_0_alias,@"STO_CUDA_RESERVED_SHARED STV_DEFAULT"
__nv_reservedSMEM_offset_0_alias:
	.zero		0
	.zero		64


//--------------------- .nv.constant0._Z26merge_weighted_mean_kernelPKiS0_iPKfS2_S2_S2_S2_ibPfS3_S3_S3_S3_ --------------------------
	.section	.nv.constant0._Z26merge_weighted_mean_kernelPKiS0_iPKfS2_S2_S2_S2_ibPfS3_S3_S3_S3_,"a",@progbits
	.sectionflags	@""
	.align	4
.nv.constant0._Z26merge_weighted_mean_kernelPKiS0_iPKfS2_S2_S2_S2_ibPfS3_S3_S3_S3_:
	.zero		1008


//--------------------- SYMBOLS --------------------------

	.type		.nv.reservedSmem.offset0,@object
	.size		.nv.reservedSmem.offset0,0x4
